def matmul_kernel(
    a_ptr,
    b_ptr,
    c_ptr,
    M,
    N,
    K,
    stride_am,
    stride_ak,
    stride_bk,
    stride_bn,
    stride_cm,
    stride_cn,
    BLOCK_M: tl.constexpr,
    BLOCK_N: tl.constexpr,
    BLOCK_K: tl.constexpr,
    GROUP_M: tl.constexpr,
):
    pid = tl.program_id(axis=0)
    num_pid_m = tl.cdiv(M, BLOCK_M)
    num_pid_n = tl.cdiv(N, BLOCK_N)
    num_pid_in_group = GROUP_M * num_pid_n
    group_id = pid // num_pid_in_group
    first_pid_m = group_id * GROUP_M
    group_size_m = min(num_pid_m - first_pid_m, GROUP_M)
    pid_m = first_pid_m + ((pid % num_pid_in_group) % group_size_m)
    pid_n = (pid % num_pid_in_group) // group_size_m

    offs_am = (pid_m * BLOCK_M + tl.arange(0, BLOCK_M)) % M
    offs_bn = (pid_n * BLOCK_N + tl.arange(0, BLOCK_N)) % N
    offs_k = tl.arange(0, BLOCK_K)
    a_ptrs = a_ptr + offs_am[:, None] * stride_am + offs_k[None, :] * stride_ak
    b_ptrs = b_ptr + offs_k[:, None] * stride_bk + offs_bn[None, :] * stride_bn

    acc = tl.zeros((BLOCK_M, BLOCK_N), dtype=tl.float32)
    for kk in range(0, tl.cdiv(K, BLOCK_K)):
        a = tl.load(a_ptrs, mask=offs_k[None, :] < K - kk * BLOCK_K, other=0.0)
        b = tl.load(b_ptrs, mask=offs_k[:, None] < K - kk * BLOCK_K, other=0.0)
        acc = tl.dot(a, b, acc)
        a_ptrs += BLOCK_K * stride_ak
        b_ptrs += BLOCK_K * stride_bk

    c = acc.to(c_ptr.dtype.element_ty)
    offs_cm = pid_m * BLOCK_M + tl.arange(0, BLOCK_M)
    offs_cn = pid_n * BLOCK_N + tl.arange(0, BLOCK_N)
    c_ptrs = c_ptr + offs_cm[:, None] * stride_cm + offs_cn[None, :] * stride_cn
    mask = (offs_cm[:, None] < M) & (offs_cn[None, :] < N)
    tl.store(c_ptrs, c, mask=mask)

# config = {"BLOCK_K": 32, "BLOCK_M": 64, "BLOCK_N": 64, "GROUP_M": 8, "arch": "sm_100", "dtype": "fp8e5m2", "num_ctas": 2, "num_stages": 3, "num_warps": 4}
# arch = sm_100


// ===== COMPILED SASS (sm_100a) =====

	.target	sm_100a

	.elftype	@"ET_EXEC"


//--------------------- .note.nv.tkinfo           --------------------------
	.section	.note.nv.tkinfo,"",@"SHT_NOTE"
	.sectionflags	@"SHF_NOTE_NV_TKINFO"
	.tkinfo
        /*0018*/ 	.word	0x00000081
        /*0030*/ 	.string	""
        /*0030*/ 	.string	"ptxas-blackwell"
        /*0030*/ 	.string	"Cuda compilation tools, release 12.9, V12.9.86"
        /*0030*/ 	.string	"Build cuda_12.9.r12.9/compiler.36037853_0"
        /*0030*/ 	.string	"-v  -suppress-debug-info  -lineinfo  -arch sm_100a "



//--------------------- .note.nv.cuver            --------------------------
	.section	.note.nv.cuver,"",@"SHT_NOTE"
	.sectionflags	@"SHF_NOTE_NV_CUVER"
        /*0018*/ 	.short	0x0001
        /*001a*/ 	.short	0x0064
        /*001c*/ 	.short	0x0001
        /*001e*/ 	.short	0x0000
        /*0020*/ 	.short	0x0001
        /*0022*/ 	.short	0x0000


//--------------------- .nv.info                  --------------------------
	.section	.nv.info,"",@"SHT_CUDA_INFO"
	.align	4


	//----- nvinfo : EIATTR_REGCOUNT
	.align		4
        /*0000*/ 	.byte	0x04, 0x2f
        /*0002*/ 	.short	(.L_4 - .L_3)
	.align		4
.L_3:
        /*0004*/ 	.word	index@(matmul_kernel)
        /*0008*/ 	.word	0x00000050


	//----- nvinfo : EIATTR_FRAME_SIZE
	.align		4
.L_4:
        /*000c*/ 	.byte	0x04, 0x11
        /*000e*/ 	.short	(.L_6 - .L_5)
	.align		4
.L_5:
        /*0010*/ 	.word	index@($__internal_2_$__cuda_sm10x_tcgen05_guardrail_trap_unallocated_columns_being_dealloced)
        /*0014*/ 	.word	0x00000000


	//----- nvinfo : EIATTR_FRAME_SIZE
	.align		4
.L_6:
        /*0018*/ 	.byte	0x04, 0x11
        /*001a*/ 	.short	(.L_8 - .L_7)
	.align		4
.L_7:
        /*001c*/ 	.word	index@($__internal_1_$__cuda_sm10x_tcgen05_guardrail_trap_phase_invalid_during_alloc)
        /*0020*/ 	.word	0x00000000


	//----- nvinfo : EIATTR_FRAME_SIZE
	.align		4
.L_8:
        /*0024*/ 	.byte	0x04, 0x11
        /*0026*/ 	.short	(.L_10 - .L_9)
	.align		4
.L_9:
        /*0028*/ 	.word	index@($__internal_0_$__cuda_sm10x_tcgen05_guardrail_trap_col_being_dealloced_not_returned_by_alloc)
        /*002c*/ 	.word	0x00000000


	//----- nvinfo : EIATTR_FRAME_SIZE
	.align		4
.L_10:
        /*0030*/ 	.byte	0x04, 0x11
        /*0032*/ 	.short	(.L_12 - .L_11)
	.align		4
.L_11:
        /*0034*/ 	.word	index@(matmul_kernel)
        /*0038*/ 	.word	0x00000000


	//----- nvinfo : EIATTR_MIN_STACK_SIZE
	.align		4
.L_12:
        /*003c*/ 	.byte	0x04, 0x12
        /*003e*/ 	.short	(.L_14 - .L_13)
	.align		4
.L_13:
        /*0040*/ 	.word	index@(matmul_kernel)
        /*0044*/ 	.word	0x00000000
.L_14:


//--------------------- .nv.info.matmul_kernel    --------------------------
	.section	.nv.info.matmul_kernel,"",@"SHT_CUDA_INFO"
	.sectionflags	@""
	.align	4


	//----- nvinfo : EIATTR_CUDA_API_VERSION
	.align		4
        /*0000*/ 	.byte	0x04, 0x37
        /*0002*/ 	.short	(.L_16 - .L_15)
.L_15:
        /*0004*/ 	.word	0x00000081


	//----- nvinfo : EIATTR_KPARAM_INFO
	.align		4
.L_16:
        /*0008*/ 	.byte	0x04, 0x17
        /*000a*/ 	.short	(.L_18 - .L_17)
.L_17:
        /*000c*/ 	.word	0x00000000
        /*0010*/ 	.short	0x000d
        /*0012*/ 	.short	0x0048
        /*0014*/ 	.byte	0x00, 0xf4, 0x21, 0x00


	//----- nvinfo : EIATTR_KPARAM_INFO
	.align		4
.L_18:
        /*0018*/ 	.byte	0x04, 0x17
        /*001a*/ 	.short	(.L_20 - .L_19)
.L_19:
        /*001c*/ 	.word	0x00000000
        /*0020*/ 	.short	0x000c
        /*0022*/ 	.short	0x0040
        /*0024*/ 	.byte	0x00, 0xf4, 0x21, 0x00


	//----- nvinfo : EIATTR_KPARAM_INFO
	.align		4
.L_20:
        /*0028*/ 	.byte	0x04, 0x17
        /*002a*/ 	.short	(.L_22 - .L_21)
.L_21:
        /*002c*/ 	.word	0x00000000
        /*0030*/ 	.short	0x000b
        /*0032*/ 	.short	0x0038
        /*0034*/ 	.byte	0x00, 0xf0, 0x11, 0x00


	//----- nvinfo : EIATTR_KPARAM_INFO
	.align		4
.L_22:
        /*0038*/ 	.byte	0x04, 0x17
        /*003a*/ 	.short	(.L_24 - .L_23)
.L_23:
        /*003c*/ 	.word	0x00000000
        /*0040*/ 	.short	0x000a
        /*0042*/ 	.short	0x0034
        /*0044*/ 	.byte	0x00, 0xf0, 0x11, 0x00


	//----- nvinfo : EIATTR_KPARAM_INFO
	.align		4
.L_24:
        /*0048*/ 	.byte	0x04, 0x17
        /*004a*/ 	.short	(.L_26 - .L_25)
.L_25:
        /*004c*/ 	.word	0x00000000
        /*0050*/ 	.short	0x0009
        /*0052*/ 	.short	0x0030
        /*0054*/ 	.byte	0x00, 0xf0, 0x11, 0x00


	//----- nvinfo : EIATTR_KPARAM_INFO
	.align		4
.L_26:
        /*0058*/ 	.byte	0x04, 0x17
        /*005a*/ 	.short	(.L_28 - .L_27)
.L_27:
        /*005c*/ 	.word	0x00000000
        /*0060*/ 	.short	0x0008
        /*0062*/ 	.short	0x002c
        /*0064*/ 	.byte	0x00, 0xf0, 0x11, 0x00


	//----- nvinfo : EIATTR_KPARAM_INFO
	.align		4
.L_28:
        /*0068*/ 	.byte	0x04, 0x17
        /*006a*/ 	.short	(.L_30 - .L_29)
.L_29:
        /*006c*/ 	.word	0x00000000
        /*0070*/ 	.short	0x0007
        /*0072*/ 	.short	0x0028
        /*0074*/ 	.byte	0x00, 0xf0, 0x11, 0x00


	//----- nvinfo : EIATTR_KPARAM_INFO
	.align		4
.L_30:
        /*0078*/ 	.byte	0x04, 0x17
        /*007a*/ 	.short	(.L_32 - .L_31)
.L_31:
        /*007c*/ 	.word	0x00000000
        /*0080*/ 	.short	0x0006
        /*0082*/ 	.short	0x0024
        /*0084*/ 	.byte	0x00, 0xf0, 0x11, 0x00


	//----- nvinfo : EIATTR_KPARAM_INFO
	.align		4
.L_32:
        /*0088*/ 	.byte	0x04, 0x17
        /*008a*/ 	.short	(.L_34 - .L_33)
.L_33:
        /*008c*/ 	.word	0x00000000
        /*0090*/ 	.short	0x0005
        /*0092*/ 	.short	0x0020
        /*0094*/ 	.byte	0x00, 0xf0, 0x11, 0x00


	//----- nvinfo : EIATTR_KPARAM_INFO
	.align		4
.L_34:
        /*0098*/ 	.byte	0x04, 0x17
        /*009a*/ 	.short	(.L_36 - .L_35)
.L_35:
        /*009c*/ 	.word	0x00000000
        /*00a0*/ 	.short	0x0004
        /*00a2*/ 	.short	0x001c
        /*00a4*/ 	.byte	0x00, 0xf0, 0x11, 0x00


	//----- nvinfo : EIATTR_KPARAM_INFO
	.align		4
.L_36:
        /*00a8*/ 	.byte	0x04, 0x17
        /*00aa*/ 	.short	(.L_38 - .L_37)
.L_37:
        /*00ac*/ 	.word	0x00000000
        /*00b0*/ 	.short	0x0003
        /*00b2*/ 	.short	0x0018
        /*00b4*/ 	.byte	0x00, 0xf0, 0x11, 0x00


	//----- nvinfo : EIATTR_KPARAM_INFO
	.align		4
.L_38:
        /*00b8*/ 	.byte	0x04, 0x17
        /*00ba*/ 	.short	(.L_40 - .L_39)
.L_39:
        /*00bc*/ 	.word	0x00000000
        /*00c0*/ 	.short	0x0002
        /*00c2*/ 	.short	0x0010
        /*00c4*/ 	.byte	0x00, 0xf4, 0x21, 0x00


	//----- nvinfo : EIATTR_KPARAM_INFO
	.align		4
.L_40:
        /*00c8*/ 	.byte	0x04, 0x17
        /*00ca*/ 	.short	(.L_42 - .L_41)
.L_41:
        /*00cc*/ 	.word	0x00000000
        /*00d0*/ 	.short	0x0001
        /*00d2*/ 	.short	0x0008
        /*00d4*/ 	.byte	0x00, 0xf4, 0x21, 0x00


	//----- nvinfo : EIATTR_KPARAM_INFO
	.align		4
.L_42:
        /*00d8*/ 	.byte	0x04, 0x17
        /*00da*/ 	.short	(.L_44 - .L_43)
.L_43:
        /*00dc*/ 	.word	0x00000000
        /*00e0*/ 	.short	0x0000
        /*00e2*/ 	.short	0x0000
        /*00e4*/ 	.byte	0x00, 0xf4, 0x21, 0x00


	//----- nvinfo : EIATTR_EXPLICIT_CLUSTER
	.align		4
.L_44:
        /*00e8*/ 	.byte	0x01, 0x3e
	.zero		2


	//----- nvinfo : EIATTR_CTA_PER_CLUSTER
	.align		4
        /*00ec*/ 	.byte	0x04, 0x3d
        /*00ee*/ 	.short	(.L_46 - .L_45)
.L_45:
        /*00f0*/ 	.word	0x00000002
        /*00f4*/ 	.word	0x00000001
        /*00f8*/ 	.word	0x00000001


	//----- nvinfo : EIATTR_AT_ENTRY_FRAGMENTS
	.align		4
.L_46:
        /*00fc*/ 	.byte	0x04, 0x4f
        /*00fe*/ 	.short	(.L_48 - .L_47)


	//   ....[0]....
.L_47:
        /*0100*/ 	.word	0x00000004


	//----- nvinfo : EIATTR_RESERVED_SMEM_USED
	.align		4
.L_48:
        /*0104*/ 	.byte	0x01, 0x41
	.zero		2


	//----- nvinfo : EIATTR_SPARSE_MMA_MASK
	.align		4
        /*0108*/ 	.byte	0x03, 0x50
        /*010a*/ 	.short	0x0000


	//----- nvinfo : EIATTR_TCGEN05_1CTA_USED
	.align		4
        /*010c*/ 	.byte	0x01, 0x51
	.zero		2


	//----- nvinfo : EIATTR_MAXREG_COUNT
	.align		4
        /*0110*/ 	.byte	0x03, 0x1b
        /*0112*/ 	.short	0x00ff


	//----- nvinfo : EIATTR_NUM_BARRIERS
	.align		4
        /*0114*/ 	.byte	0x02, 0x4c
        /*0116*/ 	.byte	0x01
	.zero		1


	//----- nvinfo : EIATTR_INT_WARP_WIDE_INSTR_OFFSETS
	.align		4
        /*0118*/ 	.byte	0x04, 0x31
        /*011a*/ 	.short	(.L_50 - .L_49)


	//   ....[0]....
.L_49:
        /*011c*/ 	.word	0x00000e30


	//   ....[1]....
        /*0120*/ 	.word	0x00000e40


	//   ....[2]....
        /*0124*/ 	.word	0x00001e50


	//   ....[3]....
        /*0128*/ 	.word	0x00003ef0


	//   ....[4]....
        /*012c*/ 	.word	0x00003f40


	//----- nvinfo : EIATTR_COOP_GROUP_MASK_REGIDS
	.align		4
.L_50:
        /*0130*/ 	.byte	0x04, 0x29
        /*0132*/ 	.short	(.L_52 - .L_51)


	//   ....[0]....
.L_51:
        /*0134*/ 	.word	0xffffffff


	//   ....[1]....
        /*0138*/ 	.word	0xffffffff


	//   ....[2]....
        /*013c*/ 	.word	0xffffffff


	//   ....[3]....
        /*0140*/ 	.word	0xffffffff


	//----- nvinfo : EIATTR_COOP_GROUP_INSTR_OFFSETS
	.align		4
.L_52:
        /*0144*/ 	.byte	0x04, 0x28
        /*0146*/ 	.short	(.L_54 - .L_53)


	//   ....[0]....
.L_53:
        /*0148*/ 	.word	0x00000070


	//   ....[1]....
        /*014c*/ 	.word	0x00000320


	//   ....[2]....
        /*0150*/ 	.word	0x00003d90


	//   ....[3]....
        /*0154*/ 	.word	0x00003ff0


	//----- nvinfo : EIATTR_VRC_CTA_INIT_COUNT
	.align		4
.L_54:
        /*0158*/ 	.byte	0x02, 0x4a
        /*015a*/ 	.byte	0x80
	.zero		1


	//----- nvinfo : EIATTR_MBARRIER_INSTR_OFFSETS
	.align		4
        /*015c*/ 	.byte	0x04, 0x39
        /*015e*/ 	.short	(.L_56 - .L_55)


	//   ....[0]....
.L_55:
        /*0160*/ 	.word	0x00000f60
        /*0164*/ 	.word	0x000000ff
        /*0168*/ 	.word	0x00000000
        /*016c*/ 	.short	0x0100
        /*016e*/ 	.byte	0x12
	.zero		1


	//   ....[1]....
        /*0170*/ 	.word	0x00001f30
        /*0174*/ 	.word	0x000000ff
        /*0178*/ 	.word	0x00001808
        /*017c*/ 	.short	0x0100
        /*017e*/ 	.byte	0x09
	.zero		1


	//   ....[2]....
        /*0180*/ 	.word	0x000025d0
        /*0184*/ 	.word	0x000000ff
        /*0188*/ 	.word	0x00000000
        /*018c*/ 	.short	0x010a
        /*018e*/ 	.byte	0x12
	.zero		1


	//   ....[3]....
        /*0190*/ 	.word	0x00003100
        /*0194*/ 	.word	0x000000ff
        /*0198*/ 	.word	0x00000000
        /*019c*/ 	.short	0x010a
        /*019e*/ 	.byte	0x12
	.zero		1


	//   ....[4]....
        /*01a0*/ 	.word	0x00003270
        /*01a4*/ 	.word	0x000000ff
        /*01a8*/ 	.word	0x00001800
        /*01ac*/ 	.short	0x0108
        /*01ae*/ 	.byte	0x09
	.zero		1


	//   ....[5]....
        /*01b0*/ 	.word	0x000032d0
        /*01b4*/ 	.word	0x000000ff
        /*01b8*/ 	.word	0x00001808
        /*01bc*/ 	.short	0x0108
        /*01be*/ 	.byte	0x09
	.zero		1


	//   ....[6]....
        /*01c0*/ 	.word	0x00004010
        /*01c4*/ 	.word	0x000000ff
        /*01c8*/ 	.word	0x00000000
        /*01cc*/ 	.short	0x010a
        /*01ce*/ 	.byte	0x12
	.zero		1


	//   ....[7]....
        /*01d0*/ 	.word	0x00004040
        /*01d4*/ 	.word	0x000000ff
        /*01d8*/ 	.word	0x00000000
        /*01dc*/ 	.short	0x010a
        /*01de*/ 	.byte	0x12
	.zero		1


	//----- nvinfo : EIATTR_NUM_MBARRIERS
	.align		4
.L_56:
        /*01e0*/ 	.byte	0x03, 0x38
        /*01e2*/ 	.short	0x0002


	//----- nvinfo : EIATTR_EXIT_INSTR_OFFSETS
	.align		4
        /*01e4*/ 	.byte	0x04, 0x1c
        /*01e6*/ 	.short	(.L_58 - .L_57)


	//   ....[0]....
.L_57:
        /*01e8*/ 	.word	0x00004000


	//----- nvinfo : EIATTR_REQNTID
	.align		4
.L_58:
        /*01ec*/ 	.byte	0x04, 0x10
        /*01ee*/ 	.short	(.L_60 - .L_59)
.L_59:
        /*01f0*/ 	.word	0x00000080
        /*01f4*/ 	.word	0x00000001
        /*01f8*/ 	.word	0x00000001


	//----- nvinfo : EIATTR_CRS_STACK_SIZE
	.align		4
.L_60:
        /*01fc*/ 	.byte	0x04, 0x1e
        /*01fe*/ 	.short	(.L_62 - .L_61)
.L_61:
        /*0200*/ 	.word	0x00000000


	//----- nvinfo : EIATTR_CBANK_PARAM_SIZE
	.align		4
.L_62:
        /*0204*/ 	.byte	0x03, 0x19
        /*0206*/ 	.short	0x0050


	//----- nvinfo : EIATTR_PARAM_CBANK
	.align		4
        /*0208*/ 	.byte	0x04, 0x0a
        /*020a*/ 	.short	(.L_64 - .L_63)
	.align		4
.L_63:
        /*020c*/ 	.word	index@(.nv.constant0.matmul_kernel)
        /*0210*/ 	.short	0x0380
        /*0212*/ 	.short	0x0050


	//----- nvinfo : EIATTR_SW_WAR
	.align		4
.L_64:
        /*0214*/ 	.byte	0x04, 0x36
        /*0216*/ 	.short	(.L_66 - .L_65)
.L_65:
        /*0218*/ 	.word	0x00000008
.L_66:


//--------------------- .nv.compat                --------------------------
	.section	.nv.compat,"",@"SHT_CUDA_COMPAT_INFO"
	.align	4
        /*0000*/ 	.byte	0x02, 0x02, 0x02, 0x00, 0x02, 0x05, 0x05, 0x00, 0x02, 0x03, 0x00, 0x00, 0x02, 0x06, 0x01, 0x00


//--------------------- .nv.callgraph             --------------------------
	.section	.nv.callgraph,"",@"SHT_CUDA_CALLGRAPH"
	.align	4
	.sectionentsize	8
	.align		4
        /*0000*/ 	.word	0x00000000
	.align		4
        /*0004*/ 	.word	0xffffffff
	.align		4
        /*0008*/ 	.word	0x00000000
	.align		4
        /*000c*/ 	.word	0xfffffffe
	.align		4
        /*0010*/ 	.word	0x00000000
	.align		4
        /*0014*/ 	.word	0xfffffffd
	.align		4
        /*0018*/ 	.word	0x00000000
	.align		4
        /*001c*/ 	.word	0xfffffffc


//--------------------- .text.matmul_kernel       --------------------------
	.section	.text.matmul_kernel,"ax",@progbits
	.align	128
        .global         matmul_kernel
        .type           matmul_kernel,@function
        .size           matmul_kernel,(.L_x_20 - matmul_kernel)
        .other          matmul_kernel,@"STO_CUDA_ENTRY STV_DEFAULT"
matmul_kernel:
.text.matmul_kernel:
[----:B------:R-:W0:Y:S01]  /*0000*/  LDC R1, c[0x0][0x37c] ;  /* 0x0000df00ff017b82 */ /* 0x000e220000000800 */
[----:B------:R-:W1:Y:S01]  /*0010*/  S2R R3, SR_TID.X ;  /* 0x0000000000037919 */ /* 0x000e620000002100 */
[----:B------:R-:W2:Y:S01]  /*0020*/  LDCU.64 UR16, c[0x0][0x358] ;  /* 0x00006b00ff1077ac */ /* 0x000ea20008000a00 */
[----:B-1----:R-:W-:-:S13]  /*0030*/  ISETP.GE.U32.AND P0, PT, R3, 0x20, PT ;  /* 0x000000200300780c */ /* 0x002fda0003f06070 */
[----:B------:R-:W-:Y:S02]  /*0040*/  VOTEU.ANY UP0, P0 ;  /* 0x0000000000ff7886 */ /* 0x000fe40000000100 */
[----:B0-2---:R-:W-:Y:S05]  /*0050*/  BRA.U UP0, `(.L_x_0) ;  /* 0x0000000100b47547 */ /* 0x005fea000b800000 */
[----:B------:R-:W0:Y:S01]  /*0060*/  S2UR UR6, SR_CgaCtaId ;  /* 0x00000000000679c3 */ /* 0x000e220000008800 */
[----:B------:R-:W-:Y:S01]  /*0070*/  NOP ;  /* 0x0000000000007918 */ /* 0x000fe20000000000 */
[----:B------:R-:W-:Y:S02]  /*0080*/  UMOV UR4, 0x40 ;  /* 0x0000004000047882 */ /* 0x000fe40000000000 */
[----:B0-----:R-:W-:-:S09]  /*0090*/  ULEA UR4, UR6, UR4, 0x18 ;  /* 0x0000000406047291 */ /* 0x001fd2000f8ec0ff */
[----:B------:R-:W0:Y:S01]  /*00a0*/  LDS.U8 R0, [UR4] ;  /* 0x00000004ff007984 */ /* 0x000e220008000000 */
[----:B------:R-:W-:Y:S02]  /*00b0*/  UMOV UR4, 0x400 ;  /* 0x0000040000047882 */ /* 0x000fe40000000000 */
[----:B------:R-:W-:Y:S01]  /*00c0*/  ULEA UR4, UR6, UR4, 0x18 ;  /* 0x0000000406047291 */ /* 0x000fe2000f8ec0ff */
[----:B0-----:R-:W-:-:S13]  /*00d0*/  ISETP.NE.AND P0, PT, R0, RZ, PT ;  /* 0x000000ff0000720c */ /* 0x001fda0003f05270 */
[----:B------:R-:W-:Y:S05]  /*00e0*/  @P0 BRA `(.L_x_1) ;  /* 0x0000000000780947 */ /* 0x000fea0003800000 */
[----:B------:R-:W-:-:S13]  /*00f0*/  ELECT P0, URZ, PT ;  /* 0x0000000000ff782f */ /* 0x000fda0003800000 */
[----:B------:R-:W-:Y:S05]  /*0100*/  @!P0 BRA `(.L_x_2) ;  /* 0x0000000000808947 */ /* 0x000fea0003800000 */
[----:B------:R-:W-:Y:S01]  /*0110*/  UMOV UR5, 0x1 ;  /* 0x0000000100057882 */ /* 0x000fe20000000000 */
[----:B------:R-:W-:-:S04]  /*0120*/  IMAD.MOV.U32 R5, RZ, RZ, 0x1 ;  /* 0x00000001ff057424 */ /* 0x000fc800078e00ff */
[----:B------:R-:W-:Y:S04]  /*0130*/  DEPBAR.LE SB0, 0x36 ;  /* 0x00008d800000791a */ /* 0x000fe80000000000 */
[----:B------:R-:W0:Y:S02]  /*0140*/  UTCATOMSWS.FIND_AND_SET.ALIGN UP1, UR5, UR5 ;  /* 0x00000005000575e3 */ /* 0x000e240008020800 */
[----:B0-----:R-:W-:-:S04]  /*0150*/  PLOP3.LUT P0, PT, PT, PT, UP1, 0x80, 0x8 ;  /* 0x000000000008781c */ /* 0x001fc80003f0f018 */
[----:B------:R-:W-:-:S04]  /*0160*/  SEL R0, RZ, 0xffffffff, !P0 ;  /* 0xffffffffff007807 */ /* 0x000fc80004000000 */
[----:B------:R-:W-:Y:S01]  /*0170*/  ISETP.NE.AND P0, PT, R0, RZ, PT ;  /* 0x000000ff0000720c */ /* 0x000fe20003f05270 */
[----:B------:R-:W-:-:S12]  /*0180*/  IMAD.U32 R0, RZ, RZ, UR5 ;  /* 0x00000005ff007e24 */ /* 0x000fd8000f8e00ff */
[----:B------:R-:W-:Y:S05]  /*0190*/  @P0 BRA `(.L_x_3) ;  /* 0x0000000000240947 */ /* 0x000fea0003800000 */
.L_x_4:
[----:B------:R-:W-:Y:S05]  /*01a0*/  NANOSLEEP 0x64 ;  /* 0x000000640000795d */ /* 0x000fea0003800000 */
[----:B------:R-:W-:-:S05]  /*01b0*/  UMOV UR5, 0x1 ;  /* 0x0000000100057882 */ /* 0x000fca0000000000 */
[----:B------:R-:W-:Y:S04]  /*01c0*/  DEPBAR.LE SB0, 0x36 ;  /* 0x00008d800000791a */ /* 0x000fe80000000000 */
[----:B------:R-:W0:Y:S02]  /*01d0*/  UTCATOMSWS.FIND_AND_SET.ALIGN UP1, UR5, UR5 ;  /* 0x00000005000575e3 */ /* 0x000e240008020800 */
[----:B0-----:R-:W-:-:S04]  /*01e0*/  PLOP3.LUT P0, PT, PT, PT, UP1, 0x80, 0x8 ;  /* 0x000000000008781c */ /* 0x001fc80003f0f018 */
[----:B------:R-:W-:-:S04]  /*01f0*/  SEL R0, RZ, 0xffffffff, !P0 ;  /* 0xffffffffff007807 */ /* 0x000fc80004000000 */
[----:B------:R-:W-:Y:S01]  /*0200*/  ISETP.NE.AND P0, PT, R0, RZ, PT ;  /* 0x000000ff0000720c */ /* 0x000fe20003f05270 */
[----:B------:R-:W-:-:S12]  /*0210*/  IMAD.U32 R0, RZ, RZ, UR5 ;  /* 0x00000005ff007e24 */ /* 0x000fd8000f8e00ff */
[----:B------:R-:W-:Y:S05]  /*0220*/  @!P0 BRA `(.L_x_4) ;  /* 0xfffffffc00dc8947 */ /* 0x000fea000383ffff */
.L_x_3:
[C---:B------:R-:W-:Y:S01]  /*0230*/  VIADD R4, R0.reuse, 0x10 ;  /* 0x0000001000047836 */ /* 0x040fe20000000000 */
[----:B------:R-:W-:Y:S01]  /*0240*/  UMOV UR5, 0x50 ;  /* 0x0000005000057882 */ /* 0x000fe20000000000 */
[C---:B------:R-:W-:Y:S01]  /*0250*/  SHF.L.U32 R2, R5.reuse, R0, RZ ;  /* 0x0000000005027219 */ /* 0x040fe200000006ff */
[----:B------:R-:W-:Y:S01]  /*0260*/  ULEA UR5, UR6, UR5, 0x18 ;  /* 0x0000000506057291 */ /* 0x000fe2000f8ec0ff */
[----:B------:R-:W-:Y:S01]  /*0270*/  IMAD.SHL.U32 R0, R0, 0x20, RZ ;  /* 0x0000002000007824 */ /* 0x000fe200078e00ff */
[----:B------:R-:W-:-:S04]  /*0280*/  SHF.L.U32 R5, R5, R4, RZ ;  /* 0x0000000405057219 */ /* 0x000fc800000006ff */
[----:B------:R-:W-:-:S05]  /*0290*/  LOP3.LUT R2, R5, R2, RZ, 0xfc, !PT ;  /* 0x0000000205027212 */ /* 0x000fca00078efcff */
[----:B------:R0:W-:Y:S04]  /*02a0*/  ATOMS.OR RZ, [UR5], R2 ;  /* 0x00000002ffff798c */ /* 0x0001e8000b000005 */
[----:B------:R0:W-:Y:S01]  /*02b0*/  STS [UR4], R0 ;  /* 0x00000000ff007988 */ /* 0x0001e20008000804 */
[----:B------:R-:W-:Y:S05]  /*02c0*/  BRA `(.L_x_2) ;  /* 0x0000000000107947 */ /* 0x000fea0003800000 */
.L_x_1:
[----:B------:R-:W-:Y:S01]  /*02d0*/  IMAD.MOV.U32 R0, RZ, RZ, -0x1 ;  /* 0xffffffffff007424 */ /* 0x000fe200078e00ff */
[----:B------:R-:W-:-:S04]  /*02e0*/  MOV R4, 0x310 ;  /* 0x0000031000047802 */ /* 0x000fc80000000f00 */
[----:B------:R0:W-:Y:S03]  /*02f0*/  STS [UR4], R0 ;  /* 0x00000000ff007988 */ /* 0x0001e60008000804 */
[----:B0-----:R-:W-:Y:S05]  /*0300*/  CALL.REL.NOINC `($__internal_1_$__cuda_sm10x_tcgen05_guardrail_trap_phase_invalid_during_alloc) ;  /* 0x0000003c00647944 */ /* 0x001fea0003c00000 */
.L_x_2:
[----:B------:R-:W-:Y:S05]  /*0310*/  WARPSYNC.ALL ;  /* 0x0000000000007948 */ /* 0x000fea0003800000 */
[----:B------:R-:W-:Y:S01]  /*0320*/  NOP ;  /* 0x0000000000007918 */ /* 0x000fe20000000000 */
.L_x_0:
[----:B------:R-:W1:Y:S01]  /*0330*/  LDCU.64 UR12, c[0x0][0x398] ;  /* 0x00007300ff0c77ac */ /* 0x000e620008000a00 */
[----:B------:R-:W-:Y:S02]  /*0340*/  LOP3.LUT R75, R3, 0x7f, RZ, 0xc0, !PT ;  /* 0x0000007f034b7812 */ /* 0x000fe400078ec0ff */
[----:B------:R-:W-:Y:S01]  /*0350*/  PRMT R70, RZ, 0x7610, R70 ;  /* 0x00007610ff467816 */ /* 0x000fe20000000046 */
[----:B------:R-:W2:Y:S01]  /*0360*/  LDCU UR22, c[0x0][0x3a0] ;  /* 0x00007400ff1677ac */ /* 0x000ea20008000800 */
[----:B------:R-:W-:Y:S01]  /*0370*/  BAR.SYNC.DEFER_BLOCKING 0x0 ;  /* 0x0000000000007b1d */ /* 0x000fe20000010000 */
[----:B------:R-:W-:-:S05]  /*0380*/  ISETP.NE.U32.AND P6, PT, R75, RZ, PT ;  /* 0x000000ff4b00720c */ /* 0x000fca0003fc5070 */
[----:B------:R-:W-:Y:S01]  /*0390*/  UMOV UR14, 0x1 ;  /* 0x00000001000e7882 */ /* 0x000fe20000000000 */
[----:B------:R-:W3:Y:S01]  /*03a0*/  LDCU UR11, c[0x0][0x3a4] ;  /* 0x00007480ff0b77ac */ /* 0x000ee20008000800 */
[----:B------:R-:W4:Y:S01]  /*03b0*/  LDCU.128 UR24, c[0x0][0x380] ;  /* 0x00007000ff1877ac */ /* 0x000f220008000c00 */
[----:B-1----:R-:W-:Y:S02]  /*03c0*/  UIADD3 UR4, UPT, UPT, UR13, 0x3f, URZ ;  /* 0x0000003f0d047890 */ /* 0x002fe4000fffe0ff */
[----:B--2---:R-:W-:Y:S02]  /*03d0*/  UIADD3 UR29, UPT, UPT, UR22, 0x1f, URZ ;  /* 0x0000001f161d7890 */ /* 0x004fe4000fffe0ff */
[----:B------:R-:W-:-:S04]  /*03e0*/  USHF.R.S32.HI UR5, URZ, 0x1f, UR4 ;  /* 0x0000001fff057899 */ /* 0x000fc80008011404 */
[----:B------:R-:W-:-:S03]  /*03f0*/  ULEA.HI UR5, UR5, UR4, URZ, 0x6 ;  /* 0x0000000405057291 */ /* 0x000fc6000f8f30ff */
[----:B------:R-:W-:Y:S01]  /*0400*/  S2UR UR4, SR_CTAID.X ;  /* 0x00000000000479c3 */ /* 0x000fe20000002500 */
[----:B------:R-:W-:-:S04]  /*0410*/  USHF.R.S32.HI UR5, URZ, 0x6, UR5 ;  /* 0x00000006ff057899 */ /* 0x000fc80008011405 */
[----:B------:R-:W-:-:S06]  /*0420*/  USHF.L.U32 UR6, UR5, 0x3, URZ ;  /* 0x0000000305067899 */ /* 0x000fcc00080006ff */
[----:B------:R-:W-:Y:S01]  /*0430*/  IMAD.U32 R6, RZ, RZ, UR6 ;  /* 0x00000006ff067e24 */ /* 0x000fe2000f8e00ff */
[----:B------:R-:W1:Y:S02]  /*0440*/  S2UR UR5, SR_CgaSize ;  /* 0x00000000000579c3 */ /* 0x000e640000008a00 */
[----:B-1----:R-:W-:-:S12]  /*0450*/  UIMAD UR5, UR5, -0xa0, URZ ;  /* 0xffffff60050578a4 */ /* 0x002fd8000f8e02ff */
[----:B------:R-:W1:Y:S01]  /*0460*/  LDCU UR5, c[0x0][UR5+0x2b0] ;  /* 0x00005600050577ac */ /* 0x000e620008000800 */
[-C--:B------:R-:W-:Y:S02]  /*0470*/  IABS R5, R6.reuse ;  /* 0x0000000600057213 */ /* 0x080fe40000000000 */
[----:B------:R-:W-:Y:S02]  /*0480*/  IABS R6, R6 ;  /* 0x0000000600067213 */ /* 0x000fe40000000000 */
[----:B0-----:R-:W0:Y:S01]  /*0490*/  I2F.RP R0, R5 ;  /* 0x0000000500007306 */ /* 0x001e220000209400 */
[----:B------:R-:W-:Y:S02]  /*04a0*/  R2UR UR7, R5 ;  /* 0x00000000050772ca */ /* 0x000fe400000e0000 */
[----:B------:R-:W-:-:S05]  /*04b0*/  I2FP.F32.U32 R4, UR4 ;  /* 0x0000000400047c45 */ /* 0x000fca0008201000 */
[----:B-1----:R-:W-:Y:S01]  /*04c0*/  FMUL R4, R4, UR5 ;  /* 0x0000000504047c20 */ /* 0x002fe20008400000 */
[----:B0-----:R-:W0:Y:S08]  /*04d0*/  MUFU.RCP R0, R0 ;  /* 0x0000000000007308 */ /* 0x001e300000001000 */
[----:B------:R-:W1:Y:S01]  /*04e0*/  F2I.U32.TRUNC.NTZ R4, R4 ;  /* 0x0000000400047305 */ /* 0x000e62000020f000 */
[----:B0-----:R-:W-:-:S07]  /*04f0*/  VIADD R2, R0, 0xffffffe ;  /* 0x0ffffffe00027836 */ /* 0x001fce0000000000 */
[----:B------:R-:W0:Y:S01]  /*0500*/  F2I.FTZ.U32.TRUNC.NTZ R2, R2 ;  /* 0x0000000200027305 */ /* 0x000e22000021f000 */
[----:B-1----:R-:W-:-:S04]  /*0510*/  IABS R0, R4 ;  /* 0x0000000400007213 */ /* 0x002fc80000000000 */
[----:B------:R-:W-:Y:S01]  /*0520*/  R2UR UR8, R0 ;  /* 0x00000000000872ca */ /* 0x000fe200000e0000 */
[----:B------:R-:W-:Y:S01]  /*0530*/  IMAD.MOV R0, RZ, RZ, -R6 ;  /* 0x000000ffff007224 */ /* 0x000fe200078e0a06 */
[----:B0-----:R-:W-:-:S11]  /*0540*/  R2UR UR5, R2 ;  /* 0x00000000020572ca */ /* 0x001fd600000e0000 */
[----:B------:R-:W-:Y:S02]  /*0550*/  IMAD.U32 R7, RZ, RZ, UR8 ;  /* 0x00000008ff077e24 */ /* 0x000fe4000f8e00ff */
[----:B------:R-:W-:-:S04]  /*0560*/  UIADD3 UR4, UPT, UPT, URZ, -UR5, URZ ;  /* 0x80000005ff047290 */ /* 0x000fc8000fffe0ff */
[----:B------:R-:W-:-:S03]  /*0570*/  UIMAD UR7, UR4, UR7, URZ ;  /* 0x00000007040772a4 */ /* 0x000fc6000f8e02ff */
[----:B------:R-:W-:Y:S02]  /*0580*/  UMOV UR4, URZ ;  /* 0x000000ff00047c82 */ /* 0x000fe40008000000 */
[----:B------:R-:W-:-:S04]  /*0590*/  UIMAD.WIDE.U32 UR4, UR5, UR7, UR4 ;  /* 0x00000007050472a5 */ /* 0x000fc8000f8e0004 */
[----:B------:R-:W-:Y:S01]  /*05a0*/  UIMAD.WIDE.U32 UR4, UR5, UR8, URZ ;  /* 0x00000008050472a5 */ /* 0x000fe2000f8e00ff */
[----:B------:R-:W0:Y:S05]  /*05b0*/  S2UR UR8, SR_CgaCtaId ;  /* 0x00000000000879c3 */ /* 0x000e2a0000008800 */
[----:B------:R-:W-:Y:S01]  /*05c0*/  IMAD R0, R0, UR5, R7 ;  /* 0x0000000500007c24 */ /* 0x000fe2000f8e0207 */
[----:B------:R-:W-:-:S04]  /*05d0*/  R2UR UR4, R4 ;  /* 0x00000000040472ca */ /* 0x000fc800000e0000 */
[----:B------:R-:W-:-:S09]  /*05e0*/  ISETP.GT.U32.AND P0, PT, R5, R0, PT ;  /* 0x000000000500720c */ /* 0x000fd20003f04070 */
[----:B------:R-:W-:-:S04]  /*05f0*/  ULOP3.LUT UR4, UR4, UR6, URZ, 0x3c, !UPT ;  /* 0x0000000604047292 */ /* 0x000fc8000f8e3cff */
[----:B------:R-:W-:Y:S01]  /*0600*/  VOTEU.ANY UP2, P0 ;  /* 0x0000000000ff7886 */ /* 0x000fe20000040100 */
[----:B------:R-:W-:-:S04]  /*0610*/  PLOP3.LUT P0, PT, PT, PT, UP2, 0x80, 0x8 ;  /* 0x000000000008781c */ /* 0x000fc80003f0f028 */
[----:B------:R-:W-:Y:S02]  /*0620*/  @!UP2 UIADD3 UR5, UPT, UPT, UR5, 0x1, URZ ;  /* 0x000000010505a890 */ /* 0x000fe4000fffe0ff */
[----:B------:R-:W-:Y:S02]  /*0630*/  UISETP.GE.AND UP2, UPT, UR4, URZ, UPT ;  /* 0x000000ff0400728c */ /* 0x000fe4000bf46270 */
[----:B------:R-:W-:-:S05]  /*0640*/  UIADD3 UR4, UPT, UPT, UR12, 0x3f, URZ ;  /* 0x0000003f0c047890 */ /* 0x000fca000fffe0ff */
[----:B------:R-:W-:-:S05]  /*0650*/  @!P0 IMAD.IADD R0, R0, 0x1, -R5 ;  /* 0x0000000100008824 */ /* 0x000fca00078e0a05 */
[----:B------:R-:W-:-:S13]  /*0660*/  ISETP.GE.U32.AND P0, PT, R0, R5, PT ;  /* 0x000000050000720c */ /* 0x000fda0003f06070 */
[----:B------:R-:W-:-:S05]  /*0670*/  VOTEU.ANY UP1, P0 ;  /* 0x0000000000ff7886 */ /* 0x000fca0000020100 */
[----:B------:R-:W-:Y:S02]  /*0680*/  @UP1 UIADD3 UR5, UPT, UPT, UR5, 0x1, URZ ;  /* 0x0000000105051890 */ /* 0x000fe4000fffe0ff */
[----:B------:R-:W-:-:S05]  /*0690*/  UISETP.NE.AND UP1, UPT, UR6, URZ, UPT ;  /* 0x000000ff0600728c */ /* 0x000fca000bf25270 */
[----:B------:R-:W-:Y:S01]  /*06a0*/  UMOV UR7, UR5 ;  /* 0x0000000500077c82 */ /* 0x000fe20008000000 */
[----:B------:R-:W-:Y:S02]  /*06b0*/  USHF.R.S32.HI UR5, URZ, 0x1f, UR4 ;  /* 0x0000001fff057899 */ /* 0x000fe40008011404 */
[----:B------:R-:W-:Y:S02]  /*06c0*/  @!UP2 UIADD3 UR7, UPT, UPT, -UR7, URZ, URZ ;  /* 0x000000ff0707a290 */ /* 0x000fe4000fffe1ff */
[----:B------:R-:W-:Y:S02]  /*06d0*/  ULEA.HI UR5, UR5, UR4, URZ, 0x6 ;  /* 0x0000000405057291 */ /* 0x000fe4000f8f30ff */
[----:B------:R-:W-:-:S04]  /*06e0*/  @!UP1 ULOP3.LUT UR7, URZ, UR6, URZ, 0x33, !UPT ;  /* 0x00000006ff079292 */ /* 0x000fc8000f8e33ff */
[----:B------:R-:W-:Y:S02]  /*06f0*/  USHF.L.U32 UR10, UR7, 0x3, URZ ;  /* 0x00000003070a7899 */ /* 0x000fe400080006ff */
[----:B------:R-:W-:Y:S02]  /*0700*/  IMAD R5, RZ, RZ, -UR7 ;  /* 0x80000007ff057e24 */ /* 0x000fe4000f8e02ff */
[----:B------:R-:W-:Y:S02]  /*0710*/  ULEA.HI.SX32 UR5, UR5, -UR10, 0x1a ;  /* 0x8000000a05057291 */ /* 0x000fe4000f8fd2ff */
[----:B------:R-:W-:Y:S02]  /*0720*/  IMAD R11, R5, UR6, R4 ;  /* 0x00000006050b7c24 */ /* 0x000fe4000f8e0204 */
[----:B------:R-:W-:-:S03]  /*0730*/  UISETP.LT.AND UP1, UPT, UR5, 0x8, UPT ;  /* 0x000000080500788c */ /* 0x000fc6000bf21270 */
[----:B------:R-:W-:Y:S01]  /*0740*/  IABS R4, R11 ;  /* 0x0000000b00047213 */ /* 0x000fe20000000000 */
[----:B------:R-:W-:-:S03]  /*0750*/  USEL UR9, UR5, 0x8, UP1 ;  /* 0x0000000805097887 */ /* 0x000fc60008800000 */
[----:B------:R-:W-:-:S03]  /*0760*/  R2UR UR7, R4 ;  /* 0x00000000040772ca */ /* 0x000fc600000e0000 */
[----:B------:R-:W-:-:S05]  /*0770*/  IMAD.U32 R6, RZ, RZ, UR9 ;  /* 0x00000009ff067e24 */ /* 0x000fca000f8e00ff */
[-C--:B------:R-:W-:Y:S02]  /*0780*/  IABS R7, R6.reuse ;  /* 0x0000000600077213 */ /* 0x080fe40000000000 */
[----:B------:R-:W-:Y:S02]  /*0790*/  IABS R6, R6 ;  /* 0x0000000600067213 */ /* 0x000fe40000000000 */
[----:B------:R-:W1:Y:S01]  /*07a0*/  I2F.RP R0, R7 ;  /* 0x0000000700007306 */ /* 0x000e620000209400 */
[----:B------:R-:W-:Y:S01]  /*07b0*/  R2UR UR6, R7 ;  /* 0x00000000070672ca */ /* 0x000fe200000e0000 */
[----:B------:R-:W-:-:S06]  /*07c0*/  IMAD.U32 R5, RZ, RZ, UR7 ;  /* 0x00000007ff057e24 */ /* 0x000fcc000f8e00ff */
[----:B-1----:R-:W1:Y:S02]  /*07d0*/  MUFU.RCP R0, R0 ;  /* 0x0000000000007308 */ /* 0x002e640000001000 */
[----:B-1----:R-:W-:Y:S02]  /*07e0*/  VIADD R2, R0, 0xffffffe ;  /* 0x0ffffffe00027836 */ /* 0x002fe40000000000 */
[----:B------:R-:W-:-:S04]  /*07f0*/  IMAD.MOV R0, RZ, RZ, -R6 ;  /* 0x000000ffff007224 */ /* 0x000fc800078e0a06 */
[----:B------:R-:W1:Y:S02]  /*0800*/  F2I.FTZ.U32.TRUNC.NTZ R2, R2 ;  /* 0x0000000200027305 */ /* 0x000e64000021f000 */
[----:B-1----:R-:W-:Y:S01]  /*0810*/  R2UR UR5, R2 ;  /* 0x00000000020572ca */ /* 0x002fe200000e0000 */
[----:B------:R-:W-:-:S05]  /*0820*/  IMAD.U32 R2, RZ, RZ, UR12 ;  /* 0x0000000cff027e24 */ /* 0x000fca000f8e00ff */
[----:B------:R-:W-:-:S04]  /*0830*/  IABS R9, R2 ;  /* 0x0000000200097213 */ /* 0x000fc80000000000 */
[----:B------:R-:W1:Y:S03]  /*0840*/  I2F.RP R2, R9 ;  /* 0x0000000900027306 */ /* 0x000e660000209400 */
[----:B------:R-:W-:-:S04]  /*0850*/  UIADD3 UR4, UPT, UPT, URZ, -UR5, URZ ;  /* 0x80000005ff047290 */ /* 0x000fc8000fffe0ff */
[----:B------:R-:W-:-:S03]  /*0860*/  UIMAD UR6, UR4, UR6, URZ ;  /* 0x00000006040672a4 */ /* 0x000fc6000f8e02ff */
[----:B------:R-:W-:Y:S02]  /*0870*/  UMOV UR4, URZ ;  /* 0x000000ff00047c82 */ /* 0x000fe40008000000 */
[----:B------:R-:W-:Y:S01]  /*0880*/  UIMAD.WIDE.U32 UR4, UR5, UR6, UR4 ;  /* 0x00000006050472a5 */ /* 0x000fe2000f8e0004 */
[----:B-1----:R-:W1:Y:S03]  /*0890*/  MUFU.RCP R2, R2 ;  /* 0x0000000200027308 */ /* 0x002e660000001000 */
[----:B------:R-:W-:Y:S02]  /*08a0*/  UIMAD.WIDE.U32 UR4, UR5, UR7, URZ ;  /* 0x00000007050472a5 */ /* 0x000fe4000f8e00ff */
[----:B------:R-:W2:Y:S04]  /*08b0*/  LDCU.64 UR6, c[0x0][0x3a8] ;  /* 0x00007500ff0677ac */ /* 0x000ea80008000a00 */
[----:B------:R-:W-:Y:S01]  /*08c0*/  IMAD R0, R0, UR5, R5 ;  /* 0x0000000500007c24 */ /* 0x000fe2000f8e0205 */
[----:B------:R-:W-:-:S04]  /*08d0*/  R2UR UR4, R11 ;  /* 0x000000000b0472ca */ /* 0x000fc800000e0000 */
[----:B------:R-:W-:Y:S01]  /*08e0*/  ISETP.GT.U32.AND P0, PT, R7, R0, PT ;  /* 0x000000000700720c */ /* 0x000fe20003f04070 */
[----:B-1----:R-:W-:-:S08]  /*08f0*/  VIADD R4, R2, 0xffffffe ;  /* 0x0ffffffe02047836 */ /* 0x002fd00000000000 */
[----:B------:R-:W-:Y:S01]  /*0900*/  ULOP3.LUT UR4, UR4, UR9, URZ, 0x3c, !UPT ;  /* 0x0000000904047292 */ /* 0x000fe2000f8e3cff */
[----:B------:R1:W5:Y:S01]  /*0910*/  F2I.FTZ.U32.TRUNC.NTZ R5, R4 ;  /* 0x0000000400057305 */ /* 0x000362000021f000 */
[----:B--2---:R-:W-:Y:S02]  /*0920*/  IMAD.U32 R10, RZ, RZ, UR6 ;  /* 0x00000006ff0a7e24 */ /* 0x004fe4000f8e00ff */
[----:B------:R-:W-:Y:S01]  /*0930*/  VOTEU.ANY UP2, P0 ;  /* 0x0000000000ff7886 */ /* 0x000fe20000040100 */
[----:B------:R-:W-:Y:S01]  /*0940*/  PLOP3.LUT P0, PT, PT, PT, UP2, 0x80, 0x8 ;  /* 0x000000000008781c */ /* 0x000fe20003f0f028 */
[----:B------:R-:W-:Y:S02]  /*0950*/  IMAD.U32 R12, RZ, RZ, UR6 ;  /* 0x00000006ff0c7e24 */ /* 0x000fe4000f8e00ff */
[----:B------:R-:W-:Y:S01]  /*0960*/  IMAD.U32 R14, RZ, RZ, UR6 ;  /* 0x00000006ff0e7e24 */ /* 0x000fe2000f8e00ff */
[----:B------:R-:W-:Y:S01]  /*0970*/  @!UP2 UIADD3 UR5, UPT, UPT, UR5, 0x1, URZ ;  /* 0x000000010505a890 */ /* 0x000fe2000fffe0ff */
[----:B-1----:R-:W-:Y:S01]  /*0980*/  IMAD.MOV.U32 R4, RZ, RZ, RZ ;  /* 0x000000ffff047224 */ /* 0x002fe200078e00ff */
[----:B------:R-:W-:Y:S01]  /*0990*/  UISETP.GE.AND UP2, UPT, UR4, URZ, UPT ;  /* 0x000000ff0400728c */ /* 0x000fe2000bf46270 */
[----:B------:R-:W-:-:S02]  /*09a0*/  IMAD.U32 R16, RZ, RZ, UR6 ;  /* 0x00000006ff107e24 */ /* 0x000fc4000f8e00ff */
[----:B------:R-:W-:Y:S02]  /*09b0*/  IMAD.U32 R18, RZ, RZ, UR6 ;  /* 0x00000006ff127e24 */ /* 0x000fe4000f8e00ff */
[----:B-----5:R-:W-:Y:S02]  /*09c0*/  IMAD.MOV R6, RZ, RZ, -R5 ;  /* 0x000000ffff067224 */ /* 0x020fe400078e0a05 */
[----:B------:R-:W-:-:S05]  /*09d0*/  @!P0 IMAD.IADD R0, R0, 0x1, -R7 ;  /* 0x0000000100008824 */ /* 0x000fca00078e0a07 */
[----:B------:R-:W-:Y:S02]  /*09e0*/  ISETP.GE.U32.AND P0, PT, R0, R7, PT ;  /* 0x000000070000720c */ /* 0x000fe40003f06070 */
[----:B------:R-:W-:-:S11]  /*09f0*/  LOP3.LUT R7, R3, 0x3f, RZ, 0xc0, !PT ;  /* 0x0000003f03077812 */ /* 0x000fd600078ec0ff */
[----:B------:R-:W-:-:S05]  /*0a00*/  VOTEU.ANY UP1, P0 ;  /* 0x0000000000ff7886 */ /* 0x000fca0000020100 */
[----:B------:R-:W-:Y:S02]  /*0a10*/  @UP1 UIADD3 UR5, UPT, UPT, UR5, 0x1, URZ ;  /* 0x0000000105051890 */ /* 0x000fe4000fffe0ff */
[----:B------:R-:W-:Y:S02]  /*0a20*/  UISETP.NE.AND UP1, UPT, UR9, URZ, UPT ;  /* 0x000000ff0900728c */ /* 0x000fe4000bf25270 */
[----:B------:R-:W-:Y:S02]  /*0a30*/  @!UP2 UIADD3 UR5, UPT, UPT, -UR5, URZ, URZ ;  /* 0x000000ff0505a290 */ /* 0x000fe4000fffe1ff */
[----:B------:R-:W-:-:S06]  /*0a40*/  UISETP.GT.AND UP2, UPT, UR29, 0x1f, UPT ;  /* 0x0000001f1d00788c */ /* 0x000fcc000bf44270 */
[----:B------:R-:W-:Y:S01]  /*0a50*/  PLOP3.LUT P3, PT, PT, PT, UP2, 0x80, 0x8 ;  /* 0x000000000008781c */ /* 0x000fe20003f6f028 */
[----:B------:R-:W-:Y:S01]  /*0a60*/  @!UP1 ULOP3.LUT UR5, URZ, UR9, URZ, 0x33, !UPT ;  /* 0x00000009ff059292 */ /* 0x000fe2000f8e33ff */
[----:B------:R-:W-:Y:S02]  /*0a70*/  PLOP3.LUT P2, PT, PT, PT, UP2, 0x80, 0x8 ;  /* 0x000000000008781c */ /* 0x000fe40003f4f028 */
[----:B------:R-:W-:-:S03]  /*0a80*/  PLOP3.LUT P4, PT, PT, PT, UP2, 0x80, 0x8 ;  /* 0x000000000008781c */ /* 0x000fc60003f8f028 */
[----:B------:R-:W-:-:S04]  /*0a90*/  IMAD R0, RZ, RZ, -UR5 ;  /* 0x80000005ff007e24 */ /* 0x000fc8000f8e02ff */
[----:B------:R-:W-:Y:S01]  /*0aa0*/  IMAD R0, R0, UR9, R11 ;  /* 0x0000000900007c24 */ /* 0x000fe2000f8e020b */
[----:B------:R-:W-:Y:S02]  /*0ab0*/  UMOV UR9, 0x400 ;  /* 0x0000040000097882 */ /* 0x000fe40000000000 */
[----:B0-----:R-:W-:Y:S01]  /*0ac0*/  ULEA UR9, UR8, UR9, 0x18 ;  /* 0x0000000908097291 */ /* 0x001fe2000f8ec0ff */
[----:B------:R-:W-:-:S03]  /*0ad0*/  VIADD R0, R0, UR10 ;  /* 0x0000000a00007c36 */ /* 0x000fc60008000000 */
[----:B------:R-:W-:Y:S01]  /*0ae0*/  UIADD3 UR18, UPT, UPT, UR9, 0x1800, URZ ;  /* 0x0000180009127890 */ /* 0x000fe2000fffe0ff */
[----:B------:R-:W-:Y:S02]  /*0af0*/  IMAD R2, R0, 0x40, R7 ;  /* 0x0000004000027824 */ /* 0x000fe400078e0207 */
[----:B------:R-:W-:Y:S01]  /*0b00*/  IMAD R7, R6, R9, RZ ;  /* 0x0000000906077224 */ /* 0x000fe200078e02ff */
[----:B------:R-:W-:Y:S01]  /*0b10*/  SHF.R.U32.HI R6, RZ, 0x5, R3 ;  /* 0x00000005ff067819 */ /* 0x000fe20000011603 */
[----:B------:R-:W0:Y:S01]  /*0b20*/  LDS R8, [UR9] ;  /* 0x00000009ff087984 */ /* 0x000e220008000800 */
[----:B------:R-:W-:Y:S01]  /*0b30*/  IABS R0, R2 ;  /* 0x0000000200007213 */ /* 0x000fe20000000000 */
[----:B------:R-:W-:Y:S01]  /*0b40*/  IMAD.HI.U32 R4, R5, R7, R4 ;  /* 0x0000000705047227 */ /* 0x000fe200078e0004 */
[----:B------:R-:W-:Y:S01]  /*0b50*/  R2UR UR15, R6 ;  /* 0x00000000060f72ca */ /* 0x000fe200000e0000 */
[----:B------:R-:W-:Y:S01]  /*0b60*/  BAR.SYNC.DEFER_BLOCKING 0x0 ;  /* 0x0000000000007b1d */ /* 0x000fe20000010000 */
[----:B------:R-:W-:-:S03]  /*0b70*/  ISETP.GE.AND P5, PT, R2, RZ, PT ;  /* 0x000000ff0200720c */ /* 0x000fc60003fa6270 */
[----:B------:R-:W-:-:S04]  /*0b80*/  IMAD.HI.U32 R4, R4, R0, RZ ;  /* 0x0000000004047227 */ /* 0x000fc800078e00ff */
[----:B------:R-:W-:-:S04]  /*0b90*/  IMAD.MOV R4, RZ, RZ, -R4 ;  /* 0x000000ffff047224 */ /* 0x000fc800078e0a04 */
[----:B------:R-:W-:Y:S01]  /*0ba0*/  IMAD R4, R9, R4, R0 ;  /* 0x0000000409047224 */ /* 0x000fe200078e0200 */
[----:B------:R-:W-:Y:S01]  /*0bb0*/  SHF.R.U32.HI R0, RZ, 0x6, R3 ;  /* 0x00000006ff007819 */ /* 0x000fe20000011603 */
[----:B------:R-:W-:-:S03]  /*0bc0*/  USHF.L.U32 UR4, UR15, 0x15, URZ ;  /* 0x000000150f047899 */ /* 0x000fc600080006ff */
[----:B------:R-:W-:Y:S01]  /*0bd0*/  ISETP.GT.U32.AND P0, PT, R9, R4, PT ;  /* 0x000000040900720c */ /* 0x000fe20003f04070 */
[----:B------:R-:W-:Y:S01]  /*0be0*/  ULOP3.LUT UR4, UR4, 0x600000, URZ, 0xc0, !UPT ;  /* 0x0060000004047892 */ /* 0x000fe2000f8ec0ff */
[----:B------:R-:W-:-:S04]  /*0bf0*/  SGXT.U32 R0, R0, 0x1 ;  /* 0x000000010000781a */ /* 0x000fc80000000000 */
[C---:B------:R-:W-:Y:S01]  /*0c00*/  LOP3.LUT R6, R0.reuse, 0x10, RZ, 0xfc, !PT ;  /* 0x0000001000067812 */ /* 0x040fe200078efcff */
[C---:B------:R-:W-:Y:S01]  /*0c10*/  IMAD R51, R0.reuse, UR6, RZ ;  /* 0x0000000600337c24 */ /* 0x040fe2000f8e02ff */
[----:B------:R-:W-:Y:S02]  /*0c20*/  LOP3.LUT R5, R0, 0x8, RZ, 0xfc, !PT ;  /* 0x0000000800057812 */ /* 0x000fe400078efcff */
[----:B------:R-:W-:Y:S01]  /*0c30*/  ISETP.LT.AND P3, PT, R6, UR22, P3 ;  /* 0x0000001606007c0c */ /* 0x000fe20009f61270 */
[----:B------:R-:W-:Y:S01]  /*0c40*/  IMAD.U32 R6, RZ, RZ, UR6 ;  /* 0x00000006ff067e24 */ /* 0x000fe2000f8e00ff */
[----:B------:R-:W-:Y:S01]  /*0c50*/  ISETP.LT.AND P2, PT, R5, UR22, P2 ;  /* 0x0000001605007c0c */ /* 0x000fe20009741270 */
[----:B------:R-:W-:Y:S01]  /*0c60*/  @!P0 IMAD.IADD R4, R4, 0x1, -R9 ;  /* 0x0000000104048824 */ /* 0x000fe200078e0a09 */
[----:B------:R-:W-:Y:S01]  /*0c70*/  LOP3.LUT R5, R0, 0x2, RZ, 0xfc, !PT ;  /* 0x0000000200057812 */ /* 0x000fe200078efcff */
[----:B------:R-:W-:Y:S01]  /*0c80*/  IMAD R43, R6, 0x2, R51 ;  /* 0x00000002062b7824 */ /* 0x000fe200078e0233 */
[----:B------:R-:W-:-:S02]  /*0c90*/  PLOP3.LUT P0, PT, PT, PT, UP2, 0x80, 0x8 ;  /* 0x000000000008781c */ /* 0x000fc40003f0f028 */
[----:B------:R-:W-:Y:S02]  /*0ca0*/  ISETP.GT.U32.AND P1, PT, R9, R4, PT ;  /* 0x000000040900720c */ /* 0x000fe40003f24070 */
[----:B0-----:R-:W-:Y:S01]  /*0cb0*/  R2UR UR28, R8 ;  /* 0x00000000081c72ca */ /* 0x001fe200000e0000 */
[----:B------:R-:W-:Y:S01]  /*0cc0*/  IMAD.U32 R8, RZ, RZ, UR6 ;  /* 0x00000006ff087e24 */ /* 0x000fe2000f8e00ff */
[----:B------:R-:W-:Y:S02]  /*0cd0*/  LOP3.LUT R7, R0, 0x18, RZ, 0xfc, !PT ;  /* 0x0000001800077812 */ /* 0x000fe400078efcff */
[----:B------:R-:W-:Y:S01]  /*0ce0*/  ISETP.LT.AND P0, PT, R5, UR22, P0 ;  /* 0x0000001605007c0c */ /* 0x000fe20008701270 */
[----:B------:R-:W-:Y:S01]  /*0cf0*/  IMAD R35, R8, 0x2, R43 ;  /* 0x0000000208237824 */ /* 0x000fe200078e022b */
[----:B------:R-:W-:Y:S02]  /*0d00*/  ISETP.LT.AND P4, PT, R7, UR22, P4 ;  /* 0x0000001607007c0c */ /* 0x000fe4000a781270 */
[----:B------:R-:W-:Y:S01]  /*0d10*/  P2R R5, PR, RZ, 0x40 ;  /* 0x00000040ff057803 */ /* 0x000fe20000000000 */
[----:B------:R-:W-:-:S02]  /*0d20*/  IMAD R31, R10, 0x2, R35 ;  /* 0x000000020a1f7824 */ /* 0x000fc400078e0223 */
[----:B------:R-:W-:Y:S01]  /*0d30*/  @!P1 IMAD.IADD R4, R4, 0x1, -R9 ;  /* 0x0000000104049824 */ /* 0x000fe200078e0a09 */
[----:B------:R-:W-:Y:S01]  /*0d40*/  ISETP.NE.AND P1, PT, RZ, UR12, PT ;  /* 0x0000000cff007c0c */ /* 0x000fe2000bf25270 */
[----:B------:R-:W-:Y:S02]  /*0d50*/  UIADD3 UR10, UPT, UPT, UR28, UR4, URZ ;  /* 0x000000041c0a7290 */ /* 0x000fe4000fffe0ff */
[----:B------:R-:W-:-:S04]  /*0d60*/  IMAD.MOV.U32 R21, RZ, RZ, R4 ;  /* 0x000000ffff157224 */ /* 0x000fc800078e0004 */
[----:B------:R-:W-:-:S06]  /*0d70*/  @!P5 IMAD.MOV R21, RZ, RZ, -R21 ;  /* 0x000000ffff15d224 */ /* 0x000fcc00078e0a15 */
[----:B------:R-:W-:Y:S01]  /*0d80*/  @!P1 LOP3.LUT R21, RZ, UR12, RZ, 0x33, !PT ;  /* 0x0000000cff159c12 */ /* 0x000fe2000f8e33ff */
[----:B---34-:R-:W-:Y:S06]  /*0d90*/  BRA.U UP0, `(.L_x_5) ;  /* 0x0000000100187547 */ /* 0x018fec000b800000 */
[----:B------:R-:W-:Y:S01]  /*0da0*/  ELECT P1, URZ, PT ;  /* 0x0000000000ff782f */ /* 0x000fe20003820000 */
[----:B------:R-:W-:Y:S01]  /*0db0*/  IMAD.MOV.U32 R4, RZ, RZ, 0x1 ;  /* 0x00000001ff047424 */ /* 0x000fe200078e00ff */
[----:B------:R-:W-:Y:S01]  /*0dc0*/  UMOV UR4, 0x40 ;  /* 0x0000004000047882 */ /* 0x000fe20000000000 */
[----:B------:R-:W-:Y:S01]  /*0dd0*/  UVIRTCOUNT.DEALLOC.SMPOOL 0x80 ;  /* 0x000000800000784c */ /* 0x000fe20000000000 */
[----:B------:R-:W-:-:S09]  /*0de0*/  ULEA UR4, UR8, UR4, 0x18 ;  /* 0x0000000408047291 */ /* 0x000fd2000f8ec0ff */
[----:B------:R0:W-:Y:S03]  /*0df0*/  @P1 STS.U8 [UR4], R4 ;  /* 0x00000004ff001988 */ /* 0x0001e60008000004 */
.L_x_5:
[----:B------:R-:W-:Y:S01]  /*0e00*/  STTM.16dp32bit_t0_t15.x16 tmem[UR10], RZ ;  /* 0x000000ff000079ed */ /* 0x000fe20008a0000a */
[----:B------:R-:W-:Y:S01]  /*0e10*/  STTM.16dp32bit_t16_t31.x16 tmem[UR10+0x10], RZ ;  /* 0x000010ff000079ed */ /* 0x000fe20008a2000a */
[----:B------:R-:W1:Y:S02]  /*0e20*/  FENCE.VIEW.ASYNC.T ;  /* 0x00000000000073c6 */ /* 0x000e640000000200 */
[----:B-1----:R-:W-:Y:S01]  /*0e30*/  VOTEU.ALL UP1, P6 ;  /* 0x0000000000ff7886 */ /* 0x002fe20003020000 */
[----:B------:R-:W-:Y:S01]  /*0e40*/  VOTEU.ALL UP3, P6 ;  /* 0x0000000000ff7886 */ /* 0x000fe20003060000 */
[----:B------:R-:W-:Y:S01]  /*0e50*/  IMAD R49, R12, 0x2, R31 ;  /* 0x000000020c317824 */ /* 0x000fe200078e021f */
[----:B------:R-:W-:Y:S01]  /*0e60*/  PLOP3.LUT P1, PT, PT, PT, UP2, 0x80, 0x8 ;  /* 0x000000000008781c */ /* 0x000fe20003f2f028 */
[----:B------:R-:W-:Y:S01]  /*0e70*/  IMAD R21, R21, UR11, RZ ;  /* 0x0000000b15157c24 */ /* 0x000fe2000f8e02ff */
[----:B------:R-:W-:-:S04]  /*0e80*/  @!UP1 UIADD3 UR20, UPT, UPT, -UR14, 0x100000, URZ ;  /* 0x001000000e149890 */ /* 0x000fc8000fffe1ff */
[----:B------:R-:W-:Y:S02]  /*0e90*/  @!UP1 USHF.L.U32 UR21, UR20, 0xb, URZ ;  /* 0x0000000b14159899 */ /* 0x000fe400080006ff */
[----:B------:R-:W-:Y:S01]  /*0ea0*/  @!UP1 USHF.L.U32 UR20, UR20, 0x1, URZ ;  /* 0x0000000114149899 */ /* 0x000fe200080006ff */
[----:B------:R-:W-:Y:S01]  /*0eb0*/  BAR.SYNC.DEFER_BLOCKING 0x0 ;  /* 0x0000000000007b1d */ /* 0x000fe20000010000 */
[----:B------:R-:W-:Y:S01]  /*0ec0*/  IMAD R41, R14, 0x2, R49 ;  /* 0x000000020e297824 */ /* 0x000fe200078e0231 */
[----:B------:R-:W-:Y:S02]  /*0ed0*/  ISETP.LT.AND P1, PT, R0, UR22, P1 ;  /* 0x0000001600007c0c */ /* 0x000fe40008f21270 */
[----:B------:R-:W-:Y:S01]  /*0ee0*/  IADD3 R20, P5, PT, R21, UR24, RZ ;  /* 0x0000001815147c10 */ /* 0x000fe2000ffbe0ff */
[----:B------:R-:W-:-:S03]  /*0ef0*/  IMAD R33, R16, 0x2, R41 ;  /* 0x0000000210217824 */ /* 0x000fc600078e0229 */
[----:B------:R-:W-:Y:S01]  /*0f00*/  LEA.HI.X.SX32 R21, R21, UR25, 0x1, P5 ;  /* 0x0000001915157c11 */ /* 0x000fe2000a8f0eff */
[----:B------:R-:W-:Y:S01]  /*0f10*/  IMAD R47, R18, 0x4, R33 ;  /* 0x00000004122f7824 */ /* 0x000fe200078e0221 */
[----:B------:R-:W-:-:S03]  /*0f20*/  IADD3 R50, P5, PT, R51, R20, RZ ;  /* 0x0000001433327210 */ /* 0x000fc60007fbe0ff */
[----:B------:R-:W-:Y:S01]  /*0f30*/  IMAD R39, R6, 0x2, R47 ;  /* 0x0000000206277824 */ /* 0x000fe200078e022f */
[----:B------:R-:W-:Y:S01]  /*0f40*/  LEA.HI.X.SX32 R51, R51, R21, 0x1, P5 ;  /* 0x0000001533337211 */ /* 0x000fe200028f0eff */
[----:B------:R-:W1:Y:S02]  /*0f50*/  FENCE.VIEW.ASYNC.S ;  /* 0x00000000000073c6 */ /* 0x000e640000000000 */
[----:B-1----:R1:W2:Y:S02]  /*0f60*/  @!UP3 SYNCS.EXCH.64 URZ, [UR18], UR20 ;  /* 0x0000001412ffb5b2 */ /* 0x0022a40008000100 */
[----:B--2---:R-:W-:Y:S01]  /*0f70*/  BAR.SYNC.DEFER_BLOCKING 0x0 ;  /* 0x0000000000007b1d */ /* 0x004fe20000010000 */
[----:B------:R-:W-:Y:S02]  /*0f80*/  IMAD.U32 R6, RZ, RZ, UR6 ;  /* 0x00000006ff067e24 */ /* 0x000fe4000f8e00ff */
[----:B------:R-:W-:Y:S01]  /*0f90*/  IMAD R29, R8, 0x2, R39 ;  /* 0x00000002081d7824 */ /* 0x000fe200078e0227 */
[----:B------:R-:W-:Y:S01]  /*0fa0*/  IADD3 R48, P5, PT, R49, R20, RZ ;  /* 0x0000001431307210 */ /* 0x000fe20007fbe0ff */
[----:B------:R-:W-:-:S02]  /*0fb0*/  IMAD.U32 R10, RZ, RZ, UR6 ;  /* 0x00000006ff0a7e24 */ /* 0x000fc4000f8e00ff */
[----:B------:R-:W-:Y:S01]  /*0fc0*/  IMAD R25, R6, 0x2, R29 ;  /* 0x0000000206197824 */ /* 0x000fe200078e021d */
[----:B------:R-:W-:Y:S02]  /*0fd0*/  PRMT R66, RZ, 0x7610, R66 ;  /* 0x00007610ff427816 */ /* 0x000fe40000000042 */
[----:B------:R-:W-:Y:S01]  /*0fe0*/  LEA.HI.X.SX32 R49, R49, R21, 0x1, P5 ;  /* 0x0000001531317211 */ /* 0x000fe200028f0eff */
[----:B------:R-:W-:Y:S01]  /*0ff0*/  IMAD R7, R10, 0x2, R25 ;  /* 0x000000020a077824 */ /* 0x000fe200078e0219 */
[----:B0-----:R-:W-:Y:S02]  /*1000*/  LOP3.LUT R4, R0, 0xa, RZ, 0xfc, !PT ;  /* 0x0000000a00047812 */ /* 0x001fe400078efcff */
[----:B------:R-:W-:-:S04]  /*1010*/  IADD3 R46, P5, PT, R47, R20, RZ ;  /* 0x000000142f2e7210 */ /* 0x000fc80007fbe0ff */
[----:B------:R-:W-:Y:S01]  /*1020*/  LEA.HI.X.SX32 R47, R47, R21, 0x1, P5 ;  /* 0x000000152f2f7211 */ /* 0x000fe200028f0eff */
[----:B------:R-:W2:Y:S01]  /*1030*/  @P1 LDG.E.U8 R70, desc[UR16][R50.64] ;  /* 0x0000001032461981 */ /* 0x000ea2000c1e1100 */
[----:B------:R-:W-:-:S03]  /*1040*/  PLOP3.LUT P1, PT, PT, PT, UP2, 0x80, 0x8 ;  /* 0x000000000008781c */ /* 0x000fc60003f2f028 */
[----:B------:R-:W3:Y:S01]  /*1050*/  @P2 LDG.E.U8 R66, desc[UR16][R48.64] ;  /* 0x0000001030422981 */ /* 0x000ee2000c1e1100 */
[----:B------:R-:W-:Y:S02]  /*1060*/  ISETP.LT.AND P1, PT, R4, UR22, P1 ;  /* 0x0000001604007c0c */ /* 0x000fe40008f21270 */
[C---:B------:R-:W-:Y:S02]  /*1070*/  IADD3 R44, P2, PT, R7.reuse, R20, RZ ;  /* 0x00000014072c7210 */ /* 0x040fe40007f5e0ff */
[----:B------:R-:W-:Y:S02]  /*1080*/  LOP3.LUT R4, R0, 0x12, RZ, 0xfc, !PT ;  /* 0x0000001200047812 */ /* 0x000fe400078efcff */
[----:B------:R-:W-:Y:S02]  /*1090*/  PLOP3.LUT P5, PT, PT, PT, UP2, 0x80, 0x8 ;  /* 0x000000000008781c */ /* 0x000fe40003faf028 */
[----:B------:R-:W-:Y:S02]  /*10a0*/  LEA.HI.X.SX32 R45, R7, R21, 0x1, P2 ;  /* 0x00000015072d7211 */ /* 0x000fe400010f0eff */
[----:B------:R-:W-:-:S02]  /*10b0*/  ISETP.LT.AND P2, PT, R4, UR22, P5 ;  /* 0x0000001604007c0c */ /* 0x000fc4000af41270 */
[CC--:B------:R-:W-:Y:S02]  /*10c0*/  IADD3 R42, P5, PT, R43.reuse, R20.reuse, RZ ;  /* 0x000000142b2a7210 */ /* 0x0c0fe40007fbe0ff */
[----:B------:R-:W-:Y:S02]  /*10d0*/  PRMT R77, RZ, 0x7610, R77 ;  /* 0x00007610ff4d7816 */ /* 0x000fe4000000004d */
[----:B------:R-:W-:Y:S02]  /*10e0*/  LEA.HI.X.SX32 R43, R43, R21, 0x1, P5 ;  /* 0x000000152b2b7211 */ /* 0x000fe400028f0eff */
[----:B------:R-:W-:-:S03]  /*10f0*/  IADD3 R38, P5, PT, R39, R20, RZ ;  /* 0x0000001427267210 */ /* 0x000fc60007fbe0ff */
[----:B------:R-:W4:Y:S01]  /*1100*/  @P0 LDG.E.U8 R77, desc[UR16][R42.64] ;  /* 0x000000102a4d0981 */ /* 0x000f22000c1e1100 */
[C---:B------:R-:W-:Y:S02]  /*1110*/  IADD3 R40, P0, PT, R41.reuse, R20, RZ ;  /* 0x0000001429287210 */ /* 0x040fe40007f1e0ff */
[----:B------:R-:W-:Y:S02]  /*1120*/  PRMT R74, RZ, 0x7610, R74 ;  /* 0x00007610ff4a7816 */ /* 0x000fe4000000004a */
[----:B------:R-:W-:Y:S02]  /*1130*/  PRMT R52, RZ, 0x7610, R52 ;  /* 0x00007610ff347816 */ /* 0x000fe40000000034 */
[----:B------:R-:W-:Y:S02]  /*1140*/  PRMT R59, RZ, 0x7610, R59 ;  /* 0x00007610ff3b7816 */ /* 0x000fe4000000003b */
[----:B------:R-:W-:Y:S01]  /*1150*/  PRMT R61, RZ, 0x7610, R61 ;  /* 0x00007610ff3d7816 */ /* 0x000fe2000000003d */
[----:B------:R-:W5:Y:S01]  /*1160*/  @P3 LDG.E.U8 R74, desc[UR16][R46.64] ;  /* 0x000000102e4a3981 */ /* 0x000f62000c1e1100 */
[----:B------:R-:W-:-:S02]  /*1170*/  LEA.HI.X.SX32 R41, R41, R21, 0x1, P0 ;  /* 0x0000001529297211 */ /* 0x000fc400000f0eff */
[----:B------:R-:W-:Y:S01]  /*1180*/  LEA.HI.X.SX32 R39, R39, R21, 0x1, P5 ;  /* 0x0000001527277211 */ /* 0x000fe200028f0eff */
[----:B------:R-:W2:Y:S04]  /*1190*/  @P4 LDG.E.U8 R52, desc[UR16][R44.64] ;  /* 0x000000102c344981 */ /* 0x000ea8000c1e1100 */
[----:B------:R-:W2:Y:S04]  /*11a0*/  @P1 LDG.E.U8 R59, desc[UR16][R40.64] ;  /* 0x00000010283b1981 */ /* 0x000ea8000c1e1100 */
[----:B------:R-:W2:Y:S01]  /*11b0*/  @P2 LDG.E.U8 R61, desc[UR16][R38.64] ;  /* 0x00000010263d2981 */ /* 0x000ea2000c1e1100 */
[----:B------:R-:W-:Y:S01]  /*11c0*/  IMAD.U32 R6, RZ, RZ, UR13 ;  /* 0x0000000dff067e24 */ /* 0x000fe2000f8e00ff */
[----:B------:R-:W-:-:S02]  /*11d0*/  LOP3.LUT R4, R0, 0x4, RZ, 0xfc, !PT ;  /* 0x0000000400047812 */ /* 0x000fc400078efcff */
[----:B------:R-:W-:Y:S02]  /*11e0*/  PLOP3.LUT P4, PT, PT, PT, UP2, 0x80, 0x8 ;  /* 0x000000000008781c */ /* 0x000fe40003f8f028 */
[----:B------:R-:W-:Y:S02]  /*11f0*/  IABS R6, R6 ;  /* 0x0000000600067213 */ /* 0x000fe40000000000 */
[----:B------:R-:W-:Y:S02]  /*1200*/  ISETP.LT.AND P4, PT, R4, UR22, P4 ;  /* 0x0000001604007c0c */ /* 0x000fe4000a781270 */
[----:B------:R-:W0:Y:S01]  /*1210*/  I2F.RP R4, R6 ;  /* 0x0000000600047306 */ /* 0x000e220000209400 */
[----:B------:R-:W-:Y:S02]  /*1220*/  LOP3.LUT R5, R0, 0x1a, RZ, 0xfc, !PT ;  /* 0x0000001a00057812 */ /* 0x000fe400078efcff */
[----:B------:R-:W-:-:S05]  /*1230*/  PLOP3.LUT P3, PT, PT, PT, UP2, 0x80, 0x8 ;  /* 0x000000000008781c */ /* 0x000fca0003f6f028 */
[----:B0-----:R-:W0:Y:S01]  /*1240*/  MUFU.RCP R4, R4 ;  /* 0x0000000400047308 */ /* 0x001e220000001000 */
[----:B------:R-:W-:Y:S02]  /*1250*/  ISETP.LT.AND P3, PT, R5, UR22, P3 ;  /* 0x0000001605007c0c */ /* 0x000fe40009f61270 */
[----:B------:R-:W-:Y:S02]  /*1260*/  LOP3.LUT R5, R0, 0xc, RZ, 0xfc, !PT ;  /* 0x0000000c00057812 */ /* 0x000fe400078efcff */
[----:B------:R-:W-:Y:S01]  /*1270*/  PLOP3.LUT P0, PT, PT, PT, UP2, 0x80, 0x8 ;  /* 0x000000000008781c */ /* 0x000fe20003f0f028 */
[----:B------:R-:W-:-:S03]  /*1280*/  USHF.L.U32 UR4, UR8, 0x5, URZ ;  /* 0x0000000508047899 */ /* 0x000fc600080006ff */
[----:B------:R-:W-:Y:S01]  /*1290*/  ISETP.LT.AND P0, PT, R5, UR22, P0 ;  /* 0x0000001605007c0c */ /* 0x000fe20008701270 */
[----:B0-----:R-:W-:-:S04]  /*12a0*/  VIADD R4, R4, 0xffffffe ;  /* 0x0ffffffe04047836 */ /* 0x001fc80000000000 */
[----:B------:R-:W0:Y:S01]  /*12b0*/  F2I.FTZ.U32.TRUNC.NTZ R5, R4 ;  /* 0x0000000400057305 */ /* 0x000e22000021f000 */
[----:B------:R-:W-:Y:S02]  /*12c0*/  UIADD3 UR4, UPT, UPT, UR15, UR4, URZ ;  /* 0x000000040f047290 */ /* 0x000fe4000fffe0ff */
[----:B------:R-:W-:Y:S01]  /*12d0*/  USHF.L.U32 UR11, UR5, 0x6, URZ ;  /* 0x00000006050b7899 */ /* 0x000fe200080006ff */
[----:B------:R-:W-:-:S03]  /*12e0*/  IMAD.U32 R8, RZ, RZ, UR6 ;  /* 0x00000006ff087e24 */ /* 0x000fc6000f8e00ff */
[----:B------:R-:W-:Y:S01]  /*12f0*/  ULOP3.LUT UR4, UR11, 0x23, UR4, 0xf8, !UPT ;  /* 0x000000230b047892 */ /* 0x000fe2000f8ef804 */
[----:B------:R-:W-:-:S05]  /*1300*/  IMAD R7, R8, 0x2, R7 ;  /* 0x0000000208077824 */ /* 0x000fca00078e0207 */
[----:B------:R-:W-:Y:S02]  /*1310*/  IMAD.U32 R8, RZ, RZ, UR4 ;  /* 0x00000004ff087e24 */ /* 0x000fe4000f8e00ff */
[--C-:B0-----:R-:W-:Y:S02]  /*1320*/  IMAD.MOV R9, RZ, RZ, -R5.reuse ;  /* 0x000000ffff097224 */ /* 0x101fe400078e0a05 */
[----:B------:R-:W-:Y:S01]  /*1330*/  IMAD.MOV.U32 R4, RZ, RZ, RZ ;  /* 0x000000ffff047224 */ /* 0x000fe200078e00ff */
[----:B------:R-:W-:Y:S01]  /*1340*/  IABS R8, R8 ;  /* 0x0000000800087213 */ /* 0x000fe20000000000 */
[----:B------:R-:W-:Y:S01]  /*1350*/  IMAD R9, R9, R6, RZ ;  /* 0x0000000609097224 */ /* 0x000fe200078e02ff */
[----:B------:R-:W-:Y:S02]  /*1360*/  ULOP3.LUT UR5, UR4, 0x4, URZ, 0xfc, !UPT ;  /* 0x0000000404057892 */ /* 0x000fe4000f8efcff */
[----:B------:R-:W-:Y:S01]  /*1370*/  ULOP3.LUT UR12, UR4, 0x8, URZ, 0xfc, !UPT ;  /* 0x00000008040c7892 */ /* 0x000fe2000f8efcff */
[----:B------:R-:W-:Y:S01]  /*1380*/  IMAD.HI.U32 R4, R5, R9, R4 ;  /* 0x0000000905047227 */ /* 0x000fe200078e0004 */
[----:B------:R-:W-:Y:S01]  /*1390*/  IADD3 R36, P1, PT, R7, R20, RZ ;  /* 0x0000001407247210 */ /* 0x000fe20007f3e0ff */
[----:B------:R-:W-:-:S02]  /*13a0*/  ULOP3.LUT UR19, UR4, 0xc, URZ, 0xfc, !UPT ;  /* 0x0000000c04137892 */ /* 0x000fc4000f8efcff */
[----:B------:R-:W-:Y:S01]  /*13b0*/  IMAD.MOV.U32 R9, RZ, RZ, R8 ;  /* 0x000000ffff097224 */ /* 0x000fe200078e0008 */
[----:B------:R-:W-:Y:S01]  /*13c0*/  LEA.HI.X.SX32 R37, R7, R21, 0x1, P1 ;  /* 0x0000001507257211 */ /* 0x000fe200008f0eff */
[----:B------:R-:W-:Y:S02]  /*13d0*/  IMAD.U32 R8, RZ, RZ, UR5 ;  /* 0x00000005ff087e24 */ /* 0x000fe4000f8e00ff */
[----:B------:R-:W-:Y:S01]  /*13e0*/  IMAD.U32 R10, RZ, RZ, UR12 ;  /* 0x0000000cff0a7e24 */ /* 0x000fe2000f8e00ff */
[C---:B------:R-:W-:Y:S01]  /*13f0*/  IADD3 R34, P1, PT, R35.reuse, R20, RZ ;  /* 0x0000001423227210 */ /* 0x040fe20007f3e0ff */
[----:B------:R-:W-:Y:S01]  /*1400*/  IMAD.HI.U32 R5, R4, R9, RZ ;  /* 0x0000000904057227 */ /* 0x000fe200078e00ff */
[----:B------:R-:W-:Y:S02]  /*1410*/  IABS R15, R8 ;  /* 0x00000008000f7213 */ /* 0x000fe40000000000 */
[----:B------:R-:W-:Y:S01]  /*1420*/  IABS R10, R10 ;  /* 0x0000000a000a7213 */ /* 0x000fe20000000000 */
[----:B------:R-:W-:Y:S01]  /*1430*/  IMAD.U32 R11, RZ, RZ, UR19 ;  /* 0x00000013ff0b7e24 */ /* 0x000fe2000f8e00ff */
[----:B------:R-:W-:Y:S01]  /*1440*/  LEA.HI.X.SX32 R35, R35, R21, 0x1, P1 ;  /* 0x0000001523237211 */ /* 0x000fe200008f0eff */
[----:B------:R-:W-:Y:S01]  /*1450*/  IMAD.MOV R5, RZ, RZ, -R5 ;  /* 0x000000ffff057224 */ /* 0x000fe200078e0a05 */
[----:B------:R-:W-:-:S02]  /*1460*/  IADD3 R32, P1, PT, R33, R20, RZ ;  /* 0x0000001421207210 */ /* 0x000fc40007f3e0ff */
[----:B------:R-:W-:Y:S01]  /*1470*/  IABS R13, R11 ;  /* 0x0000000b000d7213 */ /* 0x000fe20000000000 */
[----:B------:R-:W-:Y:S01]  /*1480*/  IMAD R8, R6, R5, R9 ;  /* 0x0000000506087224 */ /* 0x000fe200078e0209 */
[----:B------:R-:W-:Y:S01]  /*1490*/  PRMT R67, RZ, 0x7610, R67 ;  /* 0x00007610ff437816 */ /* 0x000fe20000000043 */
[----:B------:R-:W-:Y:S01]  /*14a0*/  IMAD.MOV.U32 R11, RZ, RZ, R10 ;  /* 0x000000ffff0b7224 */ /* 0x000fe200078e000a */
[----:B------:R-:W-:Y:S01]  /*14b0*/  LEA.HI.X.SX32 R33, R33, R21, 0x1, P1 ;  /* 0x0000001521217211 */ /* 0x000fe200008f0eff */
[----:B------:R-:W-:Y:S01]  /*14c0*/  IMAD.HI.U32 R5, R4, R15, RZ ;  /* 0x0000000f04057227 */ /* 0x000fe200078e00ff */
[----:B-1----:R-:W-:-:S03]  /*14d0*/  ULOP3.LUT UR20, UR4, 0x10, URZ, 0xfc, !UPT ;  /* 0x0000001004147892 */ /* 0x002fc6000f8efcff */
[----:B------:R-:W-:Y:S01]  /*14e0*/  IMAD.HI.U32 R9, R4, R11, RZ ;  /* 0x0000000b04097227 */ /* 0x000fe200078e00ff */
[----:B------:R-:W4:Y:S03]  /*14f0*/  @P0 LDG.E.U8 R67, desc[UR16][R32.64] ;  /* 0x0000001020430981 */ /* 0x000f26000c1e1100 */
[----:B------:R-:W-:Y:S01]  /*1500*/  IMAD.MOV R5, RZ, RZ, -R5 ;  /* 0x000000ffff057224 */ /* 0x000fe200078e0a05 */
[----:B------:R-:W-:Y:S01]  /*1510*/  ISETP.GT.U32.AND P0, PT, R6, R8, PT ;  /* 0x000000080600720c */ /* 0x000fe20003f04070 */
[----:B------:R-:W-:Y:S01]  /*1520*/  IMAD.HI.U32 R10, R4, R13, RZ ;  /* 0x0000000d040a7227 */ /* 0x000fe200078e00ff */
[----:B------:R-:W-:-:S03]  /*1530*/  PRMT R69, RZ, 0x7610, R69 ;  /* 0x00007610ff457816 */ /* 0x000fc60000000045 */
[----:B------:R-:W-:Y:S02]  /*1540*/  IMAD.MOV R9, RZ, RZ, -R9 ;  /* 0x000000ffff097224 */ /* 0x000fe400078e0a09 */
[C---:B------:R-:W-:Y:S01]  /*1550*/  IMAD R15, R6.reuse, R5, R15 ;  /* 0x00000005060f7224 */ /* 0x040fe200078e020f */
[----:B------:R-:W-:Y:S01]  /*1560*/  ULOP3.LUT UR23, UR4, 0x18, URZ, 0xfc, !UPT ;  /* 0x0000001804177892 */ /* 0x000fe2000f8efcff */
[----:B------:R-:W-:Y:S01]  /*1570*/  IMAD.U32 R12, RZ, RZ, UR20 ;  /* 0x00000014ff0c7e24 */ /* 0x000fe2000f8e00ff */
[----:B------:R-:W4:Y:S01]  /*1580*/  @P4 LDG.E.U8 R69, desc[UR16][R34.64] ;  /* 0x0000001022454981 */ /* 0x000f22000c1e1100 */
[----:B------:R-:W-:Y:S01]  /*1590*/  IMAD.MOV R10, RZ, RZ, -R10 ;  /* 0x000000ffff0a7224 */ /* 0x000fe200078e0a0a */
[C---:B------:R-:W-:Y:S01]  /*15a0*/  ISETP.GT.U32.AND P1, PT, R6.reuse, R15, PT ;  /* 0x0000000f0600720c */ /* 0x040fe20003f24070 */
[C---:B------:R-:W-:Y:S01]  /*15b0*/  IMAD R5, R6.reuse, R9, R11 ;  /* 0x0000000906057224 */ /* 0x040fe200078e020b */
[----:B------:R-:W-:Y:S01]  /*15c0*/  ULOP3.LUT UR21, UR4, 0x14, URZ, 0xfc, !UPT ;  /* 0x0000001404157892 */ /* 0x000fe2000f8efcff */
[----:B------:R-:W-:Y:S01]  /*15d0*/  IABS R17, R12 ;  /* 0x0000000c00117213 */ /* 0x000fe20000000000 */
[C---:B------:R-:W-:Y:S01]  /*15e0*/  IMAD R11, R6.reuse, R10, R13 ;  /* 0x0000000a060b7224 */ /* 0x040fe200078e020d */
[----:B------:R-:W-:Y:S01]  /*15f0*/  PRMT R53, RZ, 0x7610, R53 ;  /* 0x00007610ff357816 */ /* 0x000fe20000000035 */
[----:B------:R-:W-:Y:S01]  /*1600*/  IMAD.U32 R12, RZ, RZ, UR23 ;  /* 0x00000017ff0c7e24 */ /* 0x000fe2000f8e00ff */
[----:B------:R-:W-:Y:S01]  /*1610*/  ISETP.GT.U32.AND P4, PT, R6, R5, PT ;  /* 0x000000050600720c */ /* 0x000fe20003f84070 */
[----:B------:R-:W-:Y:S01]  /*1620*/  @!P0 IMAD.IADD R8, R8, 0x1, -R6 ;  /* 0x0000000108088824 */ /* 0x000fe200078e0a06 */
[C---:B------:R-:W-:Y:S01]  /*1630*/  ISETP.GT.U32.AND P2, PT, R6.reuse, R11, PT ;  /* 0x0000000b0600720c */ /* 0x040fe20003f44070 */
[----:B------:R-:W-:Y:S01]  /*1640*/  IMAD.U32 R10, RZ, RZ, UR21 ;  /* 0x00000015ff0a7e24 */ /* 0x000fe2000f8e00ff */
[----:B------:R-:W-:Y:S01]  /*1650*/  IABS R19, R12 ;  /* 0x0000000c00137213 */ /* 0x000fe20000000000 */
[----:B------:R-:W4:Y:S01]  /*1660*/  @P3 LDG.E.U8 R53, desc[UR16][R36.64] ;  /* 0x0000001024353981 */ /* 0x000f22000c1e1100 */
[----:B------:R-:W-:Y:S01]  /*1670*/  ISETP.GT.U32.AND P3, PT, R6, R8, PT ;  /* 0x000000080600720c */ /* 0x000fe20003f64070 */
[----:B------:R-:W-:Y:S01]  /*1680*/  IMAD.HI.U32 R9, R4, R17, RZ ;  /* 0x0000001104097227 */ /* 0x000fe200078e00ff */
[----:B------:R-:W-:-:S03]  /*1690*/  IABS R13, R10 ;  /* 0x0000000a000d7213 */ /* 0x000fc60000000000 */
[----:B------:R-:W-:Y:S02]  /*16a0*/  @!P1 IMAD.IADD R15, R15, 0x1, -R6 ;  /* 0x000000010f0f9824 */ /* 0x000fe400078e0a06 */
[----:B------:R-:W-:Y:S01]  /*16b0*/  IMAD.HI.U32 R12, R4, R19, RZ ;  /* 0x00000013040c7227 */ /* 0x000fe200078e00ff */
[----:B------:R-:W-:-:S03]  /*16c0*/  ULOP3.LUT UR24, UR4, 0x1c, URZ, 0xfc, !UPT ;  /* 0x0000001c04187892 */ /* 0x000fc6000f8efcff */
[----:B------:R-:W-:Y:S02]  /*16d0*/  IMAD.MOV R9, RZ, RZ, -R9 ;  /* 0x000000ffff097224 */ /* 0x000fe400078e0a09 */
[----:B------:R-:W-:Y:S01]  /*16e0*/  @!P4 IMAD.IADD R5, R5, 0x1, -R6 ;  /* 0x000000010505c824 */ /* 0x000fe200078e0a06 */
[----:B------:R-:W-:Y:S01]  /*16f0*/  ISETP.GT.U32.AND P4, PT, R6, R15, PT ;  /* 0x0000000f0600720c */ /* 0x000fe20003f84070 */
[----:B------:R-:W-:Y:S02]  /*1700*/  IMAD.MOV R12, RZ, RZ, -R12 ;  /* 0x000000ffff0c7224 */ /* 0x000fe400078e0a0c */
[----:B------:R-:W-:Y:S01]  /*1710*/  IMAD.HI.U32 R10, R4, R13, RZ ;  /* 0x0000000d040a7227 */ /* 0x000fe200078e00ff */
[----:B------:R-:W-:-:S03]  /*1720*/  ISETP.GT.U32.AND P5, PT, R6, R5, PT ;  /* 0x000000050600720c */ /* 0x000fc60003fa4070 */
[C---:B------:R-:W-:Y:S02]  /*1730*/  IMAD R9, R6.reuse, R9, R17 ;  /* 0x0000000906097224 */ /* 0x040fe400078e0211 */
[----:B------:R-:W-:Y:S02]  /*1740*/  @!P2 IMAD.IADD R11, R11, 0x1, -R6 ;  /* 0x000000010b0ba824 */ /* 0x000fe400078e0a06 */
[----:B------:R-:W-:Y:S02]  /*1750*/  IMAD R17, R6, R12, R19 ;  /* 0x0000000c06117224 */ /* 0x000fe400078e0213 */
[----:B------:R-:W-:Y:S02]  /*1760*/  IMAD.MOV R10, RZ, RZ, -R10 ;  /* 0x000000ffff0a7224 */ /* 0x000fe400078e0a0a */
[----:B------:R-:W-:Y:S02]  /*1770*/  IMAD.U32 R14, RZ, RZ, UR24 ;  /* 0x00000018ff0e7e24 */ /* 0x000fe4000f8e00ff */
[--C-:B------:R-:W-:Y:S01]  /*1780*/  @!P3 IMAD.IADD R8, R8, 0x1, -R6.reuse ;  /* 0x000000010808b824 */ /* 0x100fe200078e0a06 */
[C---:B------:R-:W-:Y:S01]  /*1790*/  ISETP.GT.U32.AND P3, PT, R6.reuse, R11, PT ;  /* 0x0000000b0600720c */ /* 0x040fe20003f64070 */
[C---:B------:R-:W-:Y:S01]  /*17a0*/  IMAD R13, R6.reuse, R10, R13 ;  /* 0x0000000a060d7224 */ /* 0x040fe200078e020d */
[C---:B------:R-:W-:Y:S01]  /*17b0*/  ISETP.GT.U32.AND P2, PT, R6.reuse, R17, PT ;  /* 0x000000110600720c */ /* 0x040fe20003f44070 */
[----:B------:R-:W-:Y:S01]  /*17c0*/  @!P4 IMAD.IADD R15, R15, 0x1, -R6 ;  /* 0x000000010f0fc824 */ /* 0x000fe200078e0a06 */
[----:B------:R-:W-:Y:S01]  /*17d0*/  IABS R23, R14 ;  /* 0x0000000e00177213 */ /* 0x000fe20000000000 */
[----:B------:R-:W-:Y:S01]  /*17e0*/  IMAD.U32 R14, RZ, RZ, UR6 ;  /* 0x00000006ff0e7e24 */ /* 0x000fe2000f8e00ff */
[----:B------:R-:W-:-:S02]  /*17f0*/  ISETP.GT.U32.AND P0, PT, R6, R13, PT ;  /* 0x0000000d0600720c */ /* 0x000fc40003f04070 */
[----:B------:R-:W-:Y:S01]  /*1800*/  ISETP.LE.AND P4, PT, RZ, UR4, PT ;  /* 0x00000004ff007c0c */ /* 0x000fe2000bf83270 */
[----:B------:R-:W-:Y:S02]  /*1810*/  IMAD R27, R14, 0x2, R7 ;  /* 0x000000020e1b7824 */ /* 0x000fe400078e0207 */
[----:B------:R-:W-:Y:S01]  /*1820*/  @!P5 IMAD.IADD R5, R5, 0x1, -R6 ;  /* 0x000000010505d824 */ /* 0x000fe200078e0a06 */
[----:B------:R-:W-:Y:S01]  /*1830*/  ISETP.LE.AND P5, PT, RZ, UR5, PT ;  /* 0x00000005ff007c0c */ /* 0x000fe2000bfa3270 */
[----:B------:R-:W-:-:S04]  /*1840*/  IMAD.HI.U32 R4, R4, R23, RZ ;  /* 0x0000001704047227 */ /* 0x000fc800078e00ff */
[----:B------:R-:W-:Y:S01]  /*1850*/  @!P3 IMAD.IADD R11, R11, 0x1, -R6 ;  /* 0x000000010b0bb824 */ /* 0x000fe200078e0a06 */
[----:B------:R-:W-:Y:S01]  /*1860*/  IADD3 R26, P3, PT, R27, R20, RZ ;  /* 0x000000141b1a7210 */ /* 0x000fe20007f7e0ff */
[----:B------:R-:W-:Y:S02]  /*1870*/  IMAD.MOV R4, RZ, RZ, -R4 ;  /* 0x000000ffff047224 */ /* 0x000fe400078e0a04 */
[--C-:B------:R-:W-:Y:S01]  /*1880*/  @!P2 IMAD.IADD R17, R17, 0x1, -R6.reuse ;  /* 0x000000011111a824 */ /* 0x100fe200078e0a06 */
[----:B------:R-:W-:Y:S01]  /*1890*/  LEA.HI.X.SX32 R27, R27, R21, 0x1, P3 ;  /* 0x000000151b1b7211 */ /* 0x000fe200018f0eff */
[C---:B------:R-:W-:Y:S01]  /*18a0*/  IMAD R7, R6.reuse, R4, R23 ;  /* 0x0000000406077224 */ /* 0x040fe200078e0217 */
[C---:B------:R-:W-:Y:S01]  /*18b0*/  ISETP.GT.U32.AND P1, PT, R6.reuse, R9, PT ;  /* 0x000000090600720c */ /* 0x040fe20003f24070 */
[----:B------:R-:W-:Y:S01]  /*18c0*/  @!P0 IMAD.IADD R13, R13, 0x1, -R6 ;  /* 0x000000010d0d8824 */ /* 0x000fe200078e0a06 */
[----:B------:R-:W-:Y:S01]  /*18d0*/  ISETP.GT.U32.AND P3, PT, R6, R17, PT ;  /* 0x000000110600720c */ /* 0x000fe20003f64070 */
[----:B------:R-:W-:-:S02]  /*18e0*/  IMAD.MOV.U32 R4, RZ, RZ, R15 ;  /* 0x000000ffff047224 */ /* 0x000fc400078e000f */
[----:B------:R-:W-:Y:S01]  /*18f0*/  @!P4 IMAD.MOV R8, RZ, RZ, -R8 ;  /* 0x000000ffff08c224 */ /* 0x000fe200078e0a08 */
[CC--:B------:R-:W-:Y:S01]  /*1900*/  IADD3 R28, P4, PT, R29.reuse, R20.reuse, RZ ;  /* 0x000000141d1c7210 */ /* 0x0c0fe20007f9e0ff */
[----:B------:R-:W-:Y:S01]  /*1910*/  @!P5 IMAD.MOV R4, RZ, RZ, -R4 ;  /* 0x000000ffff04d224 */ /* 0x000fe200078e0a04 */
[C---:B------:R-:W-:Y:S02]  /*1920*/  ISETP.GT.U32.AND P5, PT, R6.reuse, R13, PT ;  /* 0x0000000d0600720c */ /* 0x040fe40003fa4070 */
[----:B------:R-:W-:Y:S02]  /*1930*/  LEA.HI.X.SX32 R29, R29, R21, 0x1, P4 ;  /* 0x000000151d1d7211 */ /* 0x000fe400020f0eff */
[----:B------:R-:W-:Y:S01]  /*1940*/  ISETP.GT.U32.AND P4, PT, R6, R7, PT ;  /* 0x000000070600720c */ /* 0x000fe20003f84070 */
[--C-:B------:R-:W-:Y:S01]  /*1950*/  @!P1 IMAD.IADD R9, R9, 0x1, -R6.reuse ;  /* 0x0000000109099824 */ /* 0x100fe200078e0a06 */
[----:B------:R-:W-:Y:S01]  /*1960*/  IADD3 R30, P2, PT, R31, R20, RZ ;  /* 0x000000141f1e7210 */ /* 0x000fe20007f5e0ff */
[----:B------:R-:W-:Y:S01]  /*1970*/  @!P3 IMAD.IADD R17, R17, 0x1, -R6 ;  /* 0x000000011111b824 */ /* 0x000fe200078e0a06 */
[----:B------:R-:W-:-:S02]  /*1980*/  ISETP.LE.AND P3, PT, RZ, UR21, PT ;  /* 0x00000015ff007c0c */ /* 0x000fc4000bf63270 */
[----:B------:R-:W-:Y:S02]  /*1990*/  LEA.HI.X.SX32 R31, R31, R21, 0x1, P2 ;  /* 0x000000151f1f7211 */ /* 0x000fe400010f0eff */
[----:B------:R-:W-:Y:S01]  /*19a0*/  ISETP.LE.AND P1, PT, RZ, UR12, PT ;  /* 0x0000000cff007c0c */ /* 0x000fe2000bf23270 */
[--C-:B------:R-:W-:Y:S01]  /*19b0*/  @!P5 IMAD.IADD R13, R13, 0x1, -R6.reuse ;  /* 0x000000010d0dd824 */ /* 0x100fe200078e0a06 */
[----:B------:R-:W-:Y:S01]  /*19c0*/  ISETP.GT.U32.AND P2, PT, R6, R9, PT ;  /* 0x000000090600720c */ /* 0x000fe20003f44070 */
[----:B------:R-:W0:Y:S01]  /*19d0*/  LDCU UR12, c[0x0][0x3b0] ;  /* 0x00007600ff0c77ac */ /* 0x000e220008000800 */
[----:B------:R-:W-:Y:S01]  /*19e0*/  IADD3 R24, P5, PT, R25, R20, RZ ;  /* 0x0000001419187210 */ /* 0x000fe20007fbe0ff */
[----:B------:R-:W-:Y:S02]  /*19f0*/  @!P4 IMAD.IADD R7, R7, 0x1, -R6 ;  /* 0x000000010707c824 */ /* 0x000fe400078e0a06 */
[----:B------:R-:W-:Y:S01]  /*1a00*/  IMAD.MOV.U32 R15, RZ, RZ, R13 ;  /* 0x000000ffff0f7224 */ /* 0x000fe200078e000d */
[----:B------:R-:W-:-:S02]  /*1a10*/  LEA.HI.X.SX32 R25, R25, R21, 0x1, P5 ;  /* 0x0000001519197211 */ /* 0x000fc400028f0eff */
[----:B------:R-:W-:Y:S01]  /*1a20*/  ISETP.GT.U32.AND P5, PT, R6, R7, PT ;  /* 0x000000070600720c */ /* 0x000fe20003fa4070 */
[----:B------:R-:W-:Y:S01]  /*1a30*/  @!P3 IMAD.MOV R15, RZ, RZ, -R15 ;  /* 0x000000ffff0fb224 */ /* 0x000fe200078e0a0f */
[----:B------:R-:W-:Y:S02]  /*1a40*/  ISETP.LE.AND P4, PT, RZ, UR23, PT ;  /* 0x00000017ff007c0c */ /* 0x000fe4000bf83270 */
[----:B------:R-:W-:Y:S01]  /*1a50*/  ISETP.LE.AND P3, PT, RZ, UR24, PT ;  /* 0x00000018ff007c0c */ /* 0x000fe2000bf63270 */
[----:B------:R-:W-:Y:S01]  /*1a60*/  @!P1 IMAD.MOV R5, RZ, RZ, -R5 ;  /* 0x000000ffff059224 */ /* 0x000fe200078e0a05 */
[----:B------:R-:W-:Y:S01]  /*1a70*/  LEA.HI R12, R3, 0xe, RZ, 0x1a ;  /* 0x0000000e030c7811 */ /* 0x000fe200078fd0ff */
[----:B------:R-:W-:Y:S01]  /*1a80*/  @!P2 IMAD.IADD R9, R9, 0x1, -R6 ;  /* 0x000000010909a824 */ /* 0x000fe200078e0a06 */
[----:B------:R-:W-:Y:S02]  /*1a90*/  LOP3.LUT R10, R0, 0x6, RZ, 0xfc, !PT ;  /* 0x00000006000a7812 */ /* 0x000fe400078efcff */
[----:B------:R-:W-:-:S02]  /*1aa0*/  PLOP3.LUT P1, PT, PT, PT, UP2, 0x80, 0x8 ;  /* 0x000000000008781c */ /* 0x000fc40003f2f028 */
[----:B------:R-:W-:Y:S02]  /*1ab0*/  ISETP.LE.AND P2, PT, RZ, UR20, PT ;  /* 0x00000014ff007c0c */ /* 0x000fe4000bf43270 */
[----:B------:R-:W-:Y:S02]  /*1ac0*/  LEA.HI R71, R3, 0x1e, RZ, 0x1a ;  /* 0x0000001e03477811 */ /* 0x000fe400078fd0ff */
[----:B------:R-:W-:Y:S01]  /*1ad0*/  ISETP.LE.AND P0, PT, RZ, UR19, PT ;  /* 0x00000013ff007c0c */ /* 0x000fe2000bf03270 */
[----:B------:R-:W-:Y:S01]  /*1ae0*/  IMAD R23, R12, UR6, RZ ;  /* 0x000000060c177c24 */ /* 0x000fe2000f8e02ff */
[----:B------:R-:W-:Y:S01]  /*1af0*/  ISETP.LT.AND P1, PT, R10, UR22, P1 ;  /* 0x000000160a007c0c */ /* 0x000fe20008f21270 */
[----:B------:R-:W-:Y:S02]  /*1b00*/  @!P5 IMAD.IADD R7, R7, 0x1, -R6 ;  /* 0x000000010707d824 */ /* 0x000fe400078e0a06 */
[----:B------:R-:W-:Y:S02]  /*1b10*/  IMAD R10, R71, UR6, RZ ;  /* 0x00000006470a7c24 */ /* 0x000fe4000f8e02ff */
[----:B------:R-:W-:Y:S01]  /*1b20*/  @!P4 IMAD.MOV R17, RZ, RZ, -R17 ;  /* 0x000000ffff11c224 */ /* 0x000fe200078e0a11 */
[CC--:B------:R-:W-:Y:S01]  /*1b30*/  IADD3 R22, P4, PT, R23.reuse, R20.reuse, RZ ;  /* 0x0000001417167210 */ /* 0x0c0fe20007f9e0ff */
[----:B------:R-:W-:Y:S01]  /*1b40*/  @!P3 IMAD.MOV R7, RZ, RZ, -R7 ;  /* 0x000000ffff07b224 */ /* 0x000fe200078e0a07 */
[----:B------:R-:W-:Y:S01]  /*1b50*/  IADD3 R20, P3, PT, R10, R20, RZ ;  /* 0x000000140a147210 */ /* 0x000fe20007f7e0ff */
[----:B------:R-:W-:Y:S01]  /*1b60*/  @!P2 IMAD.MOV R9, RZ, RZ, -R9 ;  /* 0x000000ffff09a224 */ /* 0x000fe200078e0a09 */
[----:B------:R-:W-:-:S02]  /*1b70*/  LEA.HI.X.SX32 R23, R23, R21, 0x1, P4 ;  /* 0x0000001517177211 */ /* 0x000fc400020f0eff */
[----:B------:R-:W-:Y:S01]  /*1b80*/  PRMT R68, RZ, 0x7610, R68 ;  /* 0x00007610ff447816 */ /* 0x000fe20000000044 */
[----:B------:R-:W-:Y:S01]  /*1b90*/  @!P0 IMAD.MOV R11, RZ, RZ, -R11 ;  /* 0x000000ffff0b8224 */ /* 0x000fe200078e0a0b */
[----:B------:R-:W-:Y:S02]  /*1ba0*/  LOP3.LUT R73, R0, 0x14, RZ, 0xfc, !PT ;  /* 0x0000001400497812 */ /* 0x000fe400078efcff */
[----:B------:R-:W-:Y:S02]  /*1bb0*/  PLOP3.LUT P4, PT, PT, PT, UP2, 0x80, 0x8 ;  /* 0x000000000008781c */ /* 0x000fe40003f8f028 */
[----:B------:R-:W-:Y:S01]  /*1bc0*/  ISETP.NE.AND P5, PT, RZ, UR13, PT ;  /* 0x0000000dff007c0c */ /* 0x000fe2000bfa5270 */
[----:B------:R-:W4:Y:S01]  /*1bd0*/  @P1 LDG.E.U8 R68, desc[UR16][R30.64] ;  /* 0x000000101e441981 */ /* 0x000f22000c1e1100 */
[----:B------:R-:W-:Y:S02]  /*1be0*/  LOP3.LUT R60, RZ, UR13, RZ, 0x33, !PT ;  /* 0x0000000dff3c7c12 */ /* 0x000fe4000f8e33ff */
[----:B------:R-:W-:-:S02]  /*1bf0*/  LEA.HI.X.SX32 R21, R10, R21, 0x1, P3 ;  /* 0x000000150a157211 */ /* 0x000fc400018f0eff */
[C---:B------:R-:W-:Y:S02]  /*1c00*/  LOP3.LUT R14, R0.reuse, 0x16, RZ, 0xfc, !PT ;  /* 0x00000016000e7812 */ /* 0x040fe400078efcff */
[----:B------:R-:W-:Y:S02]  /*1c10*/  PLOP3.LUT P0, PT, PT, PT, UP2, 0x80, 0x8 ;  /* 0x000000000008781c */ /* 0x000fe40003f0f028 */
[----:B------:R-:W-:Y:S02]  /*1c20*/  PLOP3.LUT P2, PT, PT, PT, UP2, 0x80, 0x8 ;  /* 0x000000000008781c */ /* 0x000fe40003f4f028 */
[----:B------:R-:W-:Y:S02]  /*1c30*/  LOP3.LUT R72, R0, 0x1c, RZ, 0xfc, !PT ;  /* 0x0000001c00487812 */ /* 0x000fe400078efcff */
[----:B------:R-:W-:Y:S02]  /*1c40*/  PLOP3.LUT P3, PT, PT, PT, UP2, 0x80, 0x8 ;  /* 0x000000000008781c */ /* 0x000fe40003f6f028 */
[----:B------:R-:W-:-:S02]  /*1c50*/  ISETP.LT.AND P4, PT, R73, UR22, P4 ;  /* 0x0000001649007c0c */ /* 0x000fc4000a781270 */
[----:B------:R-:W-:Y:S02]  /*1c60*/  SEL R76, R60, R9, !P5 ;  /* 0x000000093c4c7207 */ /* 0x000fe40006800000 */
[----:B------:R-:W-:Y:S02]  /*1c70*/  ISETP.LT.AND P0, PT, R14, UR22, P0 ;  /* 0x000000160e007c0c */ /* 0x000fe40008701270 */
[----:B------:R-:W-:Y:S02]  /*1c80*/  ISETP.LT.AND P2, PT, R12, UR22, P2 ;  /* 0x000000160c007c0c */ /* 0x000fe40009741270 */
[----:B------:R-:W-:Y:S02]  /*1c90*/  LOP3.LUT R9, R3, 0x1f, RZ, 0xc0, !PT ;  /* 0x0000001f03097812 */ /* 0x000fe400078ec0ff */
[----:B------:R-:W-:Y:S02]  /*1ca0*/  ISETP.LT.AND P1, PT, R72, UR22, P3 ;  /* 0x0000001648007c0c */ /* 0x000fe40009f21270 */
[----:B------:R-:W-:-:S02]  /*1cb0*/  PLOP3.LUT P3, PT, PT, PT, UP2, 0x80, 0x8 ;  /* 0x000000000008781c */ /* 0x000fc40003f6f028 */
[C---:B------:R-:W-:Y:S02]  /*1cc0*/  SEL R6, R60.reuse, R4, !P5 ;  /* 0x000000043c067207 */ /* 0x040fe40006800000 */
[C---:B------:R-:W-:Y:S02]  /*1cd0*/  SEL R8, R60.reuse, R8, !P5 ;  /* 0x000000083c087207 */ /* 0x040fe40006800000 */
[----:B------:R-:W-:Y:S01]  /*1ce0*/  SEL R4, R60, R5, !P5 ;  /* 0x000000053c047207 */ /* 0x000fe20006800000 */
[----:B------:R-:W-:Y:S01]  /*1cf0*/  IMAD R5, R9, UR7, RZ ;  /* 0x0000000709057c24 */ /* 0x000fe2000f8e02ff */
[----:B------:R-:W-:Y:S02]  /*1d00*/  PRMT R65, RZ, 0x7610, R65 ;  /* 0x00007610ff417816 */ /* 0x000fe40000000041 */
[----:B------:R-:W-:Y:S01]  /*1d10*/  ISETP.LT.AND P3, PT, R71, UR22, P3 ;  /* 0x0000001647007c0c */ /* 0x000fe20009f61270 */
[----:B------:R-:W-:-:S04]  /*1d20*/  @!UP1 UIADD3 UR4, UPT, UPT, -UR14, 0x100000, URZ ;  /* 0x001000000e049890 */ /* 0x000fc8000fffe1ff */
[----:B------:R-:W-:Y:S02]  /*1d30*/  @!UP1 USHF.L.U32 UR5, UR4, 0xb, URZ ;  /* 0x0000000b04059899 */ /* 0x000fe400080006ff */
[----:B------:R-:W-:Y:S01]  /*1d40*/  @!UP1 USHF.L.U32 UR4, UR4, 0x1, URZ ;  /* 0x0000000104049899 */ /* 0x000fe200080006ff */
[----:B------:R-:W-:Y:S02]  /*1d50*/  PRMT R63, RZ, 0x7610, R63 ;  /* 0x00007610ff3f7816 */ /* 0x000fe4000000003f */
[----:B------:R-:W-:Y:S02]  /*1d60*/  PRMT R54, RZ, 0x7610, R54 ;  /* 0x00007610ff367816 */ /* 0x000fe40000000036 */
[----:B------:R-:W-:Y:S01]  /*1d70*/  PRMT R56, RZ, 0x7610, R56 ;  /* 0x00007610ff387816 */ /* 0x000fe20000000038 */
[----:B0-----:R-:W-:Y:S01]  /*1d80*/  IMAD R8, R8, UR12, RZ ;  /* 0x0000000c08087c24 */ /* 0x001fe2000f8e02ff */
[----:B------:R-:W-:Y:S01]  /*1d90*/  SEL R13, R60, R11, !P5 ;  /* 0x0000000b3c0d7207 */ /* 0x000fe20006800000 */
[----:B------:R-:W-:Y:S01]  /*1da0*/  IMAD R6, R6, UR12, RZ ;  /* 0x0000000c06067c24 */ /* 0x000fe2000f8e02ff */
[----:B------:R-:W-:Y:S01]  /*1db0*/  SEL R64, R60, R15, !P5 ;  /* 0x0000000f3c407207 */ /* 0x000fe20006800000 */
[----:B------:R-:W-:Y:S01]  /*1dc0*/  IMAD R4, R4, UR12, RZ ;  /* 0x0000000c04047c24 */ /* 0x000fe2000f8e02ff */
[C---:B------:R-:W-:Y:S01]  /*1dd0*/  SEL R62, R60.reuse, R17, !P5 ;  /* 0x000000113c3e7207 */ /* 0x040fe20006800000 */
[----:B------:R-:W4:Y:S01]  /*1de0*/  @P4 LDG.E.U8 R65, desc[UR16][R28.64] ;  /* 0x000000101c414981 */ /* 0x000f22000c1e1100 */
[----:B------:R-:W-:-:S02]  /*1df0*/  SEL R60, R60, R7, !P5 ;  /* 0x000000073c3c7207 */ /* 0x000fc40006800000 */
[C---:B------:R-:W-:Y:S01]  /*1e00*/  IADD3 R7, P5, PT, R5.reuse, UR26, RZ ;  /* 0x0000001a05077c10 */ /* 0x040fe2000ffbe0ff */
[----:B------:R-:W4:Y:S01]  /*1e10*/  @P1 LDG.E.U8 R63, desc[UR16][R26.64] ;  /* 0x000000101a3f1981 */ /* 0x000f22000c1e1100 */
[----:B------:R-:W-:Y:S02]  /*1e20*/  PLOP3.LUT P4, PT, PT, PT, UP2, 0x80, 0x8 ;  /* 0x000000000008781c */ /* 0x000fe40003f8f028 */
[----:B------:R-:W-:Y:S01]  /*1e30*/  PRMT R58, RZ, 0x7610, R58 ;  /* 0x00007610ff3a7816 */ /* 0x000fe2000000003a */
[----:B------:R-:W4:Y:S01]  /*1e40*/  @P0 LDG.E.U8 R54, desc[UR16][R24.64] ;  /* 0x0000001018360981 */ /* 0x000f22000c1e1100 */
[----:B------:R-:W-:Y:S01]  /*1e50*/  VOTEU.ALL UP2, P6 ;  /* 0x0000000000ff7886 */ /* 0x000fe20003040000 */
[----:B------:R-:W-:Y:S01]  /*1e60*/  LEA.HI.X.SX32 R5, R5, UR27, 0x1, P5 ;  /* 0x0000001b05057c11 */ /* 0x000fe2000a8f0eff */
[----:B------:R-:W-:Y:S01]  /*1e70*/  IMAD R13, R13, UR12, RZ ;  /* 0x0000000c0d0d7c24 */ /* 0x000fe2000f8e02ff */
[----:B------:R-:W4:Y:S01]  /*1e80*/  @P2 LDG.E.U8 R56, desc[UR16][R22.64] ;  /* 0x0000001016382981 */ /* 0x000f22000c1e1100 */
[----:B------:R-:W-:Y:S01]  /*1e90*/  IMAD R76, R76, UR12, RZ ;  /* 0x0000000c4c4c7c24 */ /* 0x000fe2000f8e02ff */
[-C--:B------:R-:W-:Y:S01]  /*1ea0*/  IADD3 R18, P0, PT, R8, R7.reuse, RZ ;  /* 0x0000000708127210 */ /* 0x080fe20007f1e0ff */
[----:B------:R-:W-:Y:S01]  /*1eb0*/  IMAD R64, R64, UR12, RZ ;  /* 0x0000000c40407c24 */ /* 0x000fe2000f8e02ff */
[-C--:B------:R-:W-:Y:S01]  /*1ec0*/  IADD3 R16, P1, PT, R6, R7.reuse, RZ ;  /* 0x0000000706107210 */ /* 0x080fe20007f3e0ff */
[----:B------:R-:W-:Y:S01]  /*1ed0*/  IMAD R62, R62, UR12, RZ ;  /* 0x0000000c3e3e7c24 */ /* 0x000fe2000f8e02ff */
[----:B------:R-:W-:Y:S01]  /*1ee0*/  IADD3 R14, P2, PT, R4, R7, RZ ;  /* 0x00000007040e7210 */ /* 0x000fe20007f5e0ff */
[----:B------:R-:W-:Y:S01]  /*1ef0*/  IMAD R60, R60, UR12, RZ ;  /* 0x0000000c3c3c7c24 */ /* 0x000fe2000f8e02ff */
[----:B------:R-:W-:Y:S01]  /*1f00*/  ISETP.LT.AND P4, PT, R9, UR22, P4 ;  /* 0x0000001609007c0c */ /* 0x000fe2000a781270 */
[----:B------:R-:W4:Y:S01]  /*1f10*/  @P3 LDG.E.U8 R58, desc[UR16][R20.64] ;  /* 0x00000010143a3981 */ /* 0x000f22000c1e1100 */
[-C--:B------:R-:W-:Y:S01]  /*1f20*/  LEA.HI.X.SX32 R19, R8, R5.reuse, 0x1, P0 ;  /* 0x0000000508137211 */ /* 0x080fe200000f0eff */
[----:B------:R0:W1:Y:S01]  /*1f30*/  @!UP2 SYNCS.EXCH.64 URZ, [UR9+0x1808], UR4 ;  /* 0x0018080409ffa5b2 */ /* 0x0000620008000100 */
[-C--:B------:R-:W-:Y:S01]  /*1f40*/  LEA.HI.X.SX32 R17, R6, R5.reuse, 0x1, P1 ;  /* 0x0000000506117211 */ /* 0x080fe200008f0eff */
[----:B--2---:R2:W-:Y:S01]  /*1f50*/  STS.U8 [R75+UR9], R70 ;  /* 0x000000464b007988 */ /* 0x0045e20008000009 */
[----:B------:R-:W-:-:S02]  /*1f60*/  LEA.HI.X.SX32 R15, R4, R5, 0x1, P2 ;  /* 0x00000005040f7211 */ /* 0x000fc400010f0eff */
[-C--:B------:R-:W-:Y:S02]  /*1f70*/  IADD3 R12, P0, PT, R13, R7.reuse, RZ ;  /* 0x000000070d0c7210 */ /* 0x080fe40007f1e0ff */
[-C--:B------:R-:W-:Y:S02]  /*1f80*/  IADD3 R10, P1, PT, R76, R7.reuse, RZ ;  /* 0x000000074c0a7210 */ /* 0x080fe40007f3e0ff */
[-C--:B------:R-:W-:Y:S02]  /*1f90*/  IADD3 R8, P2, PT, R64, R7.reuse, RZ ;  /* 0x0000000740087210 */ /* 0x080fe40007f5e0ff */
[-C--:B------:R-:W-:Y:S02]  /*1fa0*/  IADD3 R6, P3, PT, R62, R7.reuse, RZ ;  /* 0x000000073e067210 */ /* 0x080fe40007f7e0ff */
[----:B------:R-:W-:Y:S02]  /*1fb0*/  IADD3 R4, P5, PT, R60, R7, RZ ;  /* 0x000000073c047210 */ /* 0x000fe40007fbe0ff */
[----:B--2---:R-:W-:Y:S01]  /*1fc0*/  LOP3.LUT R70, R75, 0x10, RZ, 0x3c, !PT ;  /* 0x000000104b467812 */ /* 0x004fe200078e3cff */
[----:B---3--:R2:W-:Y:S01]  /*1fd0*/  STS.U8 [R75+UR9+0x200], R66 ;  /* 0x000200424b007988 */ /* 0x0085e20008000009 */
[----:B------:R-:W-:-:S02]  /*1fe0*/  LEA.HI.X.SX32 R13, R13, R5, 0x1, P0 ;  /* 0x000000050d0d7211 */ /* 0x000fc400000f0eff */
[-C--:B------:R-:W-:Y:S01]  /*1ff0*/  LEA.HI.X.SX32 R11, R76, R5.reuse, 0x1, P1 ;  /* 0x000000054c0b7211 */ /* 0x080fe200008f0eff */
[----:B-----5:R-:W-:Y:S01]  /*2000*/  STS.U8 [R75+UR9+0x400], R74 ;  /* 0x0004004a4b007988 */ /* 0x020fe20008000009 */
[-C--:B------:R-:W-:Y:S02]  /*2010*/  LEA.HI.X.SX32 R9, R64, R5.reuse, 0x1, P2 ;  /* 0x0000000540097211 */ /* 0x080fe400010f0eff */
[-C--:B------:R-:W-:Y:S01]  /*2020*/  LEA.HI.X.SX32 R7, R62, R5.reuse, 0x1, P3 ;  /* 0x000000053e077211 */ /* 0x080fe200018f0eff */
[----:B------:R-:W-:Y:S01]  /*2030*/  STS.U8 [R75+UR9+0x600], R52 ;  /* 0x000600344b007988 */ /* 0x000fe20008000009 */
[----:B------:R-:W-:Y:S02]  /*2040*/  LEA.HI.X.SX32 R5, R60, R5, 0x1, P5 ;  /* 0x000000053c057211 */ /* 0x000fe400028f0eff */
[----:B------:R-:W-:Y:S01]  /*2050*/  PRMT R60, RZ, 0x7610, R60 ;  /* 0x00007610ff3c7816 */ /* 0x000fe2000000003c */
[----:B------:R3:W-:Y:S01]  /*2060*/  STS.U8 [R70+UR9+0x280], R59 ;  /* 0x0002803b46007988 */ /* 0x0007e20008000009 */
[----:B------:R-:W-:-:S02]  /*2070*/  PRMT R62, RZ, 0x7610, R62 ;  /* 0x00007610ff3e7816 */ /* 0x000fc4000000003e */
[----:B------:R-:W-:Y:S01]  /*2080*/  PRMT R64, RZ, 0x7610, R64 ;  /* 0x00007610ff407816 */ /* 0x000fe20000000040 */
[----:B------:R5:W-:Y:S01]  /*2090*/  STS.U8 [R70+UR9+0x480], R61 ;  /* 0x0004803d46007988 */ /* 0x000be20008000009 */
[----:B--2---:R-:W-:Y:S02]  /*20a0*/  PRMT R66, RZ, 0x7610, R66 ;  /* 0x00007610ff427816 */ /* 0x004fe40000000042 */
[----:B------:R-:W-:Y:S01]  /*20b0*/  PRMT R55, RZ, 0x7610, R55 ;  /* 0x00007610ff377816 */ /* 0x000fe20000000037 */
[----:B------:R-:W2:Y:S01]  /*20c0*/  @P4 LDG.E.U8 R60, desc[UR16][R18.64] ;  /* 0x00000010123c4981 */ /* 0x000ea2000c1e1100 */
[----:B------:R-:W-:Y:S02]  /*20d0*/  PRMT R57, RZ, 0x7610, R57 ;  /* 0x00007610ff397816 */ /* 0x000fe40000000039 */
[----:B---3--:R-:W-:Y:S01]  /*20e0*/  PRMT R59, RZ, 0x7610, R59 ;  /* 0x00007610ff3b7816 */ /* 0x008fe2000000003b */
[----:B------:R-:W3:Y:S01]  /*20f0*/  @P4 LDG.E.U8 R62, desc[UR16][R14.64] ;  /* 0x000000100e3e4981 */ /* 0x000ee2000c1e1100 */
[----:B-----5:R-:W-:-:S03]  /*2100*/  PRMT R61, RZ, 0x7610, R61 ;  /* 0x00007610ff3d7816 */ /* 0x020fc6000000003d */
[----:B------:R-:W5:Y:S04]  /*2110*/  @P4 LDG.E.U8 R64, desc[UR16][R10.64] ;  /* 0x000000100a404981 */ /* 0x000f68000c1e1100 */
[----:B------:R-:W5:Y:S04]  /*2120*/  @P4 LDG.E.U8 R66, desc[UR16][R6.64] ;  /* 0x0000001006424981 */ /* 0x000f68000c1e1100 */
[----:B------:R-:W5:Y:S04]  /*2130*/  @P4 LDG.E.U8 R55, desc[UR16][R16.64] ;  /* 0x0000001010374981 */ /* 0x000f68000c1e1100 */
[----:B------:R-:W5:Y:S04]  /*2140*/  @P4 LDG.E.U8 R57, desc[UR16][R12.64] ;  /* 0x000000100c394981 */ /* 0x000f68000c1e1100 */
[----:B------:R-:W5:Y:S04]  /*2150*/  @P4 LDG.E.U8 R59, desc[UR16][R8.64] ;  /* 0x00000010083b4981 */ /* 0x000f68000c1e1100 */
[----:B------:R-:W5:Y:S01]  /*2160*/  @P4 LDG.E.U8 R61, desc[UR16][R4.64] ;  /* 0x00000010043d4981 */ /* 0x000f62000c1e1100 */
[----:B------:R-:W-:-:S03]  /*2170*/  LOP3.LUT R52, R75, 0x20, RZ, 0x3c, !PT ;  /* 0x000000204b347812 */ /* 0x000fc600078e3cff */
[----:B----4-:R-:W-:Y:S04]  /*2180*/  STS.U8 [R70+UR9+0x80], R77 ;  /* 0x0000804d46007988 */ /* 0x010fe80008000009 */
[----:B------:R4:W-:Y:S04]  /*2190*/  STS.U8 [R70+UR9+0x680], R53 ;  /* 0x0006803546007988 */ /* 0x0009e80008000009 */
[----:B------:R0:W-:Y:S01]  /*21a0*/  STS.U8 [R52+UR9+0x100], R69 ;  /* 0x0001004534007988 */ /* 0x0001e20008000009 */
[----:B----4-:R-:W-:-:S03]  /*21b0*/  LOP3.LUT R53, R75, 0x30, RZ, 0x3c, !PT ;  /* 0x000000304b357812 */ /* 0x010fc600078e3cff */
[----:B------:R0:W-:Y:S01]  /*21c0*/  STS.U8 [R52+UR9+0x300], R67 ;  /* 0x0003004334007988 */ /* 0x0001e20008000009 */
[----:B------:R-:W-:-:S04]  /*21d0*/  UISETP.NE.U32.AND UP1, UPT, UR15, URZ, UPT ;  /* 0x000000ff0f00728c */ /* 0x000fc8000bf25070 */
[----:B------:R-:W-:Y:S02]  /*21e0*/  UISETP.LT.OR UP2, UPT, UR29, 0x20, UP1 ;  /* 0x000000201d00788c */ /* 0x000fe40008f41670 */
[----:B------:R-:W-:Y:S01]  /*21f0*/  UISETP.GE.AND UP3, UPT, UR29, 0x40, UPT ;  /* 0x000000401d00788c */ /* 0x000fe2000bf66270 */
[----:B------:R0:W-:Y:S04]  /*2200*/  STS.U8 [R52+UR9+0x500], R65 ;  /* 0x0005004134007988 */ /* 0x0001e80008000009 */
[----:B------:R0:W-:Y:S04]  /*2210*/  STS.U8 [R52+UR9+0x700], R63 ;  /* 0x0007003f34007988 */ /* 0x0001e80008000009 */
[----:B------:R0:W-:Y:S04]  /*2220*/  STS.U8 [R53+UR9+0x180], R68 ;  /* 0x0001804435007988 */ /* 0x0001e80008000009 */
[----:B------:R0:W-:Y:S04]  /*2230*/  STS.U8 [R53+UR9+0x580], R54 ;  /* 0x0005803635007988 */ /* 0x0001e80008000009 */
[----:B------:R0:W-:Y:S04]  /*2240*/  STS.U8 [R53+UR9+0x380], R56 ;  /* 0x0003803835007988 */ /* 0x0001e80008000009 */
[----:B------:R0:W-:Y:S04]  /*2250*/  STS.U8 [R53+UR9+0x780], R58 ;  /* 0x0007803a35007988 */ /* 0x0001e80008000009 */
[----:B--2---:R0:W-:Y:S04]  /*2260*/  STS.U8 [R75+UR9+0x1000], R60 ;  /* 0x0010003c4b007988 */ /* 0x0041e80008000009 */
[----:B---3--:R0:W-:Y:S04]  /*2270*/  STS.U8 [R75+UR9+0x1100], R62 ;  /* 0x0011003e4b007988 */ /* 0x0081e80008000009 */
[----:B-----5:R0:W-:Y:S04]  /*2280*/  STS.U8 [R75+UR9+0x1200], R64 ;  /* 0x001200404b007988 */ /* 0x0201e80008000009 */
[----:B------:R0:W-:Y:S04]  /*2290*/  STS.U8 [R75+UR9+0x1300], R66 ;  /* 0x001300424b007988 */ /* 0x0001e80008000009 */
[----:B------:R0:W-:Y:S04]  /*22a0*/  STS.U8 [R70+UR9+0x1080], R55 ;  /* 0x0010803746007988 */ /* 0x0001e80008000009 */
[----:B------:R0:W-:Y:S04]  /*22b0*/  STS.U8 [R70+UR9+0x1180], R57 ;  /* 0x0011803946007988 */ /* 0x0001e80008000009 */
[----:B------:R0:W-:Y:S04]  /*22c0*/  STS.U8 [R70+UR9+0x1280], R59 ;  /* 0x0012803b46007988 */ /* 0x0001e80008000009 */
[----:B------:R0:W-:Y:S01]  /*22d0*/  STS.U8 [R70+UR9+0x1380], R61 ;  /* 0x0013803d46007988 */ /* 0x0001e20008000009 */
[----:B-1----:R1:W-:Y:S06]  /*22e0*/  MEMBAR.ALL.CTA ;  /* 0x0000000000007992 */ /* 0x0023ec0000008000 */
[----:B-1----:R-:W1:Y:S02]  /*22f0*/  FENCE.VIEW.ASYNC.S ;  /* 0x00000000000073c6 */ /* 0x002e640000000000 */
[----:B-1----:R-:W-:Y:S06]  /*2300*/  BAR.SYNC.DEFER_BLOCKING 0x0 ;  /* 0x0000000000007b1d */ /* 0x002fec0000010000 */
[----:B------:R-:W-:Y:S05]  /*2310*/  BRA.U UP2, `(.L_x_6) ;  /* 0x00000001023c7547 */ /* 0x000fea000b800000 */
[----:B0-----:R-:W-:Y:S02]  /*2320*/  UIADD3 UR4, UPT, UPT, UR9, 0x1000, URZ ;  /* 0x0000100009047890 */ /* 0x001fe4000fffe0ff */
[----:B------:R-:W-:Y:S02]  /*2330*/  USHF.R.U32.HI UR12, URZ, 0x4, UR9 ;  /* 0x00000004ff0c7899 */ /* 0x000fe40008011609 */
[----:B------:R-:W-:Y:S02]  /*2340*/  USHF.R.U32.HI UR4, URZ, 0x4, UR4 ;  /* 0x00000004ff047899 */ /* 0x000fe40008011604 */
[----:B------:R-:W-:Y:S02]  /*2350*/  USGXT.U32 UR12, UR12, 0xe ;  /* 0x0000000e0c0c789a */ /* 0x000fe40008000000 */
[----:B------:R-:W-:Y:S01]  /*2360*/  USGXT.U32 UR14, UR4, 0xe ;  /* 0x0000000e040e789a */ /* 0x000fe20008000000 */
[----:B------:R-:W-:Y:S02]  /*2370*/  UMOV UR5, URZ ;  /* 0x000000ff00057c82 */ /* 0x000fe40008000000 */
[----:B------:R-:W-:Y:S01]  /*2380*/  UMOV UR4, UR18 ;  /* 0x0000001200047c82 */ /* 0x000fe20008000000 */
[----:B------:R-:W-:Y:S01]  /*2390*/  UMOV UR20, 0x0 ;  /* 0x0000000000147882 */ /* 0x000fe20000000000 */
[----:B------:R-:W-:Y:S01]  /*23a0*/  UMOV UR21, 0x4088490 ;  /* 0x0408849000157882 */ /* 0x000fe20000000000 */
[----:B------:R-:W-:Y:S01]  /*23b0*/  UMOV UR13, 0x80004020 ;  /* 0x80004020000d7882 */ /* 0x000fe20000000000 */
[----:B------:R-:W-:Y:S01]  /*23c0*/  UMOV UR15, 0xc0004010 ;  /* 0xc0004010000f7882 */ /* 0x000fe20000000000 */
[----:B------:R-:W-:Y:S01]  /*23d0*/  UMOV UR4, UR4 ;  /* 0x0000000400047c82 */ /* 0x000fe20008000000 */
[----:B------:R1:W-:Y:S01]  /*23e0*/  UTCQMMA gdesc[UR12], gdesc[UR14], tmem[UR28], tmem[UR20], idesc[UR21], !UPT ;  /* 0x00ff140e0c0075ea */ /* 0x0003e2000f80031c */
[----:B------:R1:W-:Y:S01]  /*23f0*/  UTCBAR [UR4], URZ ;  /* 0x000000ff040073e9 */ /* 0x0003e200080000ff */
[----:B------:R-:W-:-:S02]  /*2400*/  NOP ;  /* 0x0000000000007918 */ /* 0x000fc40000000000 */
.L_x_6:
[----:B01----:R-:W-:Y:S01]  /*2410*/  UMOV UR4, URZ ;  /* 0x000000ff00047c82 */ /* 0x003fe20008000000 */
[----:B------:R-:W-:Y:S05]  /*2420*/  BRA.U !UP3, `(.L_x_7) ;  /* 0x0000000d0b247547 */ /* 0x000fea000b800000 */
[----:B------:R-:W-:Y:S01]  /*2430*/  USHF.R.S32.HI UR4, URZ, 0x1f, UR29 ;  /* 0x0000001fff047899 */ /* 0x000fe2000801141d */
[----:B------:R-:W-:Y:S01]  /*2440*/  IMAD.MOV.U32 R54, RZ, RZ, RZ ;  /* 0x000000ffff367224 */ /* 0x000fe200078e00ff */
[----:B------:R-:W-:Y:S02]  /*2450*/  UIADD3 UR5, UPT, UPT, UR9, 0x800, URZ ;  /* 0x0000080009057890 */ /* 0x000fe4000fffe0ff */
[----:B------:R-:W-:Y:S02]  /*2460*/  ULEA.HI UR4, UR4, UR29, URZ, 0x5 ;  /* 0x0000001d04047291 */ /* 0x000fe4000f8f28ff */
[----:B------:R-:W-:Y:S02]  /*2470*/  USHF.L.U32 UR19, UR6, 0x5, URZ ;  /* 0x0000000506137899 */ /* 0x000fe400080006ff */
[----:B------:R-:W-:Y:S02]  /*2480*/  USHF.R.S32.HI UR4, URZ, 0x5, UR4 ;  /* 0x00000005ff047899 */ /* 0x000fe40008011404 */
[----:B------:R-:W-:-:S02]  /*2490*/  UIADD3 UR6, UPT, UPT, UR9, 0x1400, URZ ;  /* 0x0000140009067890 */ /* 0x000fc4000fffe0ff */
[----:B------:R-:W-:Y:S02]  /*24a0*/  UISETP.LT.AND UP2, UPT, UR4, 0x2, UPT ;  /* 0x000000020400788c */ /* 0x000fe4000bf41270 */
[----:B------:R-:W-:Y:S02]  /*24b0*/  USHF.R.U32.HI UR5, URZ, 0x4, UR5 ;  /* 0x00000004ff057899 */ /* 0x000fe40008011605 */
[----:B------:R-:W-:Y:S02]  /*24c0*/  USHF.R.U32.HI UR6, URZ, 0x4, UR6 ;  /* 0x00000004ff067899 */ /* 0x000fe40008011606 */
[----:B------:R-:W-:Y:S02]  /*24d0*/  USEL UR4, UR4, 0x2, !UP2 ;  /* 0x0000000204047887 */ /* 0x000fe4000d000000 */
[----:B------:R-:W-:Y:S02]  /*24e0*/  USGXT.U32 UR12, UR5, 0xe ;  /* 0x0000000e050c789a */ /* 0x000fe40008000000 */
[----:B------:R-:W-:-:S02]  /*24f0*/  USHF.L.U32 UR20, UR7, 0x5, URZ ;  /* 0x0000000507147899 */ /* 0x000fc400080006ff */
[----:B------:R-:W-:Y:S02]  /*2500*/  UIADD3 UR22, UPT, UPT, UR22, -0x20, URZ ;  /* 0xffffffe016167890 */ /* 0x000fe4000fffe0ff */
[----:B------:R-:W-:Y:S02]  /*2510*/  USGXT.U32 UR14, UR6, 0xe ;  /* 0x0000000e060e789a */ /* 0x000fe40008000000 */
[----:B------:R-:W-:Y:S01]  /*2520*/  UIADD3 UR21, UPT, UPT, UR4, -0x1, URZ ;  /* 0xffffffff04157890 */ /* 0x000fe2000fffe0ff */
[----:B------:R-:W-:Y:S01]  /*2530*/  UMOV UR23, 0x1 ;  /* 0x0000000100177882 */ /* 0x000fe20000000000 */
[----:B------:R-:W-:-:S10]  /*2540*/  UMOV UR5, URZ ;  /* 0x000000ff00057c82 */ /* 0x000fd40008000000 */
.L_x_10:
[----:B------:R-:W-:Y:S01]  /*2550*/  LOP3.LUT R55, R0, 0x2, RZ, 0xfc, !PT ;  /* 0x0000000200377812 */ /* 0x000fe200078efcff */
[----:B------:R-:W-:Y:S02]  /*2560*/  USHF.R.S32.HI UR6, URZ, 0x1f, UR20 ;  /* 0x0000001fff067899 */ /* 0x000fe40008011414 */
[----:B------:R-:W-:Y:S01]  /*2570*/  IADD3 R6, P4, PT, R6, UR20, RZ ;  /* 0x0000001406067c10 */ /* 0x000fe2000ff9e0ff */
[----:B------:R-:W-:Y:S01]  /*2580*/  USHF.R.S32.HI UR4, URZ, 0x1f, UR19 ;  /* 0x0000001fff047899 */ /* 0x000fe20008011413 */
[----:B------:R-:W-:Y:S01]  /*2590*/  ISETP.GE.AND P0, PT, R55, UR22, PT ;  /* 0x0000001637007c0c */ /* 0x000fe2000bf06270 */
[----:B------:R-:W-:Y:S01]  /*25a0*/  IMAD.U32 R55, R54, -0x80000000, RZ ;  /* 0x8000000036377824 */ /* 0x000fe200078e00ff */
[----:B------:R-:W-:Y:S02]  /*25b0*/  IADD3 R8, P3, PT, R8, UR20, RZ ;  /* 0x0000001408087c10 */ /* 0x000fe4000ff7e0ff */
[----:B------:R-:W-:Y:S01]  /*25c0*/  IADD3.X R7, PT, PT, R7, UR6, RZ, P4, !PT ;  /* 0x0000000607077c10 */ /* 0x000fe2000a7fe4ff */
[----:B------:R-:W0:Y:S01]  /*25d0*/  SYNCS.PHASECHK.TRANS64.TRYWAIT P6, [UR18], R55 ;  /* 0x00000037ff0075a7 */ /* 0x000e2200080c1112 */
[----:B------:R-:W-:-:S02]  /*25e0*/  IADD3 R14, P4, PT, R14, UR20, RZ ;  /* 0x000000140e0e7c10 */ /* 0x000fc4000ff9e0ff */
[----:B------:R-:W-:Y:S02]  /*25f0*/  IADD3.X R9, PT, PT, R9, UR6, RZ, P3, !PT ;  /* 0x0000000609097c10 */ /* 0x000fe40009ffe4ff */
[----:B------:R-:W-:Y:S02]  /*2600*/  IADD3.X R15, PT, PT, R15, UR6, RZ, P4, !PT ;  /* 0x000000060f0f7c10 */ /* 0x000fe4000a7fe4ff */
[----:B------:R-:W-:Y:S02]  /*2610*/  IADD3 R10, P2, PT, R10, UR20, RZ ;  /* 0x000000140a0a7c10 */ /* 0x000fe4000ff5e0ff */
[----:B------:R-:W-:Y:S02]  /*2620*/  IADD3 R16, P3, PT, R16, UR20, RZ ;  /* 0x0000001410107c10 */ /* 0x000fe4000ff7e0ff */
[----:B------:R-:W-:Y:S02]  /*2630*/  IADD3 R26, P4, PT, R26, UR19, RZ ;  /* 0x000000131a1a7c10 */ /* 0x000fe4000ff9e0ff */
[----:B------:R-:W-:-:S02]  /*2640*/  IADD3.X R11, PT, PT, R11, UR6, RZ, P2, !PT ;  /* 0x000000060b0b7c10 */ /* 0x000fc400097fe4ff */
        /* <DEDUP_REMOVED lines=11> */
[----:B------:R-:W-:-:S02]  /*2700*/  IADD3 R22, P4, PT, R22, UR19, RZ ;  /* 0x0000001316167c10 */ /* 0x000fc4000ff9e0ff */
[----:B------:R-:W-:Y:S02]  /*2710*/  IADD3.X R5, PT, PT, R5, UR6, RZ, P5, !PT ;  /* 0x0000000605057c10 */ /* 0x000fe4000affe4ff */
[----:B------:R-:W-:Y:S02]  /*2720*/  IADD3.X R45, PT, PT, R45, UR4, RZ, P2, !PT ;  /* 0x000000042d2d7c10 */ /* 0x000fe400097fe4ff */
[----:B------:R-:W-:Y:S02]  /*2730*/  IADD3.X R39, PT, PT, R39, UR4, RZ, P3, !PT ;  /* 0x0000000427277c10 */ /* 0x000fe40009ffe4ff */
[----:B------:R-:W-:Y:S02]  /*2740*/  IADD3.X R23, PT, PT, R23, UR4, RZ, P4, !PT ;  /* 0x0000000417177c10 */ /* 0x000fe4000a7fe4ff */
[----:B------:R-:W-:Y:S02]  /*2750*/  IADD3 R12, P5, PT, R12, UR20, RZ ;  /* 0x000000140c0c7c10 */ /* 0x000fe4000ffbe0ff */
[----:B------:R-:W-:-:S02]  /*2760*/  IADD3 R46, P2, PT, R46, UR19, RZ ;  /* 0x000000132e2e7c10 */ /* 0x000fc4000ff5e0ff */
[----:B------:R-:W-:Y:S02]  /*2770*/  IADD3 R32, P3, PT, R32, UR19, RZ ;  /* 0x0000001320207c10 */ /* 0x000fe4000ff7e0ff */
[----:B------:R-:W-:Y:S02]  /*2780*/  IADD3 R48, P4, PT, R48, UR19, RZ ;  /* 0x0000001330307c10 */ /* 0x000fe4000ff9e0ff */
[----:B------:R-:W-:Y:S02]  /*2790*/  IADD3.X R13, PT, PT, R13, UR6, RZ, P5, !PT ;  /* 0x000000060d0d7c10 */ /* 0x000fe4000affe4ff */
[----:B------:R-:W-:Y:S02]  /*27a0*/  IADD3.X R47, PT, PT, R47, UR4, RZ, P2, !PT ;  /* 0x000000042f2f7c10 */ /* 0x000fe400097fe4ff */
[----:B------:R-:W-:Y:S02]  /*27b0*/  IADD3.X R33, PT, PT, R33, UR4, RZ, P3, !PT ;  /* 0x0000000421217c10 */ /* 0x000fe40009ffe4ff */
[----:B------:R-:W-:-:S02]  /*27c0*/  IADD3.X R49, PT, PT, R49, UR4, RZ, P4, !PT ;  /* 0x0000000431317c10 */ /* 0x000fc4000a7fe4ff */
[----:B------:R-:W-:Y:S02]  /*27d0*/  IADD3 R20, P5, PT, R20, UR19, RZ ;  /* 0x0000001314147c10 */ /* 0x000fe4000ffbe0ff */
[----:B------:R-:W-:Y:S02]  /*27e0*/  IADD3 R40, P2, PT, R40, UR19, RZ ;  /* 0x0000001328287c10 */ /* 0x000fe4000ff5e0ff */
[----:B------:R-:W-:Y:S02]  /*27f0*/  IADD3 R30, P3, PT, R30, UR19, RZ ;  /* 0x000000131e1e7c10 */ /* 0x000fe4000ff7e0ff */
[----:B------:R-:W-:Y:S02]  /*2800*/  IADD3 R34, P4, PT, R34, UR19, RZ ;  /* 0x0000001322227c10 */ /* 0x000fe4000ff9e0ff */
[C---:B------:R-:W-:Y:S02]  /*2810*/  LOP3.LUT R56, R0.reuse, 0x4, RZ, 0xfc, !PT ;  /* 0x0000000400387812 */ /* 0x040fe400078efcff */
[----:B------:R-:W-:-:S02]  /*2820*/  LOP3.LUT R54, R0, 0x6, RZ, 0xfc, !PT ;  /* 0x0000000600367812 */ /* 0x000fc400078efcff */
[----:B------:R-:W-:Y:S02]  /*2830*/  IADD3.X R21, PT, PT, R21, UR4, RZ, P5, !PT ;  /* 0x0000000415157c10 */ /* 0x000fe4000affe4ff */
[----:B------:R-:W-:Y:S02]  /*2840*/  IADD3.X R41, PT, PT, R41, UR4, RZ, P2, !PT ;  /* 0x0000000429297c10 */ /* 0x000fe400097fe4ff */
[----:B------:R-:W-:Y:S02]  /*2850*/  IADD3.X R31, PT, PT, R31, UR4, RZ, P3, !PT ;  /* 0x000000041f1f7c10 */ /* 0x000fe40009ffe4ff */
[----:B------:R-:W-:Y:S02]  /*2860*/  IADD3.X R35, PT, PT, R35, UR4, RZ, P4, !PT ;  /* 0x0000000423237c10 */ /* 0x000fe4000a7fe4ff */
[----:B------:R-:W-:Y:S02]  /*2870*/  ISETP.GE.AND P1, PT, R56, UR22, PT ;  /* 0x0000001638007c0c */ /* 0x000fe4000bf26270 */
[----:B------:R-:W-:-:S02]  /*2880*/  IADD3 R24, P5, PT, R24, UR19, RZ ;  /* 0x0000001318187c10 */ /* 0x000fc4000ffbe0ff */
[----:B------:R-:W-:Y:S02]  /*2890*/  ISETP.GE.AND P2, PT, R54, UR22, PT ;  /* 0x0000001636007c0c */ /* 0x000fe4000bf46270 */
[----:B------:R-:W-:Y:S02]  /*28a0*/  IADD3 R42, P3, PT, R42, UR19, RZ ;  /* 0x000000132a2a7c10 */ /* 0x000fe4000ff7e0ff */
[----:B------:R-:W-:Y:S02]  /*28b0*/  IADD3 R50, P4, PT, R50, UR19, RZ ;  /* 0x0000001332327c10 */ /* 0x000fe4000ff9e0ff */
[C---:B------:R-:W-:Y:S02]  /*28c0*/  LOP3.LUT R54, R0.reuse, 0x8, RZ, 0xfc, !PT ;  /* 0x0000000800367812 */ /* 0x040fe400078efcff */
[----:B------:R-:W-:Y:S02]  /*28d0*/  LOP3.LUT R56, R0, 0xa, RZ, 0xfc, !PT ;  /* 0x0000000a00387812 */ /* 0x000fe400078efcff */
[----:B------:R-:W-:-:S02]  /*28e0*/  IADD3.X R25, PT, PT, R25, UR4, RZ, P5, !PT ;  /* 0x0000000419197c10 */ /* 0x000fc4000affe4ff */
[----:B------:R-:W-:Y:S02]  /*28f0*/  IADD3.X R43, PT, PT, R43, UR4, RZ, P3, !PT ;  /* 0x000000042b2b7c10 */ /* 0x000fe40009ffe4ff */
[----:B------:R-:W-:Y:S02]  /*2900*/  IADD3.X R51, PT, PT, R51, UR4, RZ, P4, !PT ;  /* 0x0000000433337c10 */ /* 0x000fe4000a7fe4ff */
[----:B------:R-:W-:Y:S02]  /*2910*/  ISETP.GE.AND P3, PT, R54, UR22, PT ;  /* 0x0000001636007c0c */ /* 0x000fe4000bf66270 */
[----:B------:R-:W-:Y:S02]  /*2920*/  ISETP.GE.AND P4, PT, R56, UR22, PT ;  /* 0x0000001638007c0c */ /* 0x000fe4000bf86270 */
[----:B------:R-:W-:Y:S02]  /*2930*/  ISETP.GE.AND P5, PT, R0, UR22, PT ;  /* 0x0000001600007c0c */ /* 0x000fe4000bfa6270 */
[----:B------:R-:W-:Y:S01]  /*2940*/  PRMT R54, RZ, 0x7610, R54 ;  /* 0x00007610ff367816 */ /* 0x000fe20000000036 */
[----:B0-----:R-:W-:Y:S10]  /*2950*/  @!P6 BRA `(.L_x_8) ;  /* 0x0000001400ace947 */ /* 0x001ff40003800000 */
.L_x_16:
[----:B------:R-:W-:Y:S01]  /*2960*/  LOP3.LUT R56, R0, 0xc, RZ, 0xfc, !PT ;  /* 0x0000000c00387812 */ /* 0x000fe200078efcff */
[----:B------:R-:W2:Y:S01]  /*2970*/  @!P5 LDG.E.U8 R54, desc[UR16][R50.64] ;  /* 0x000000103236d981 */ /* 0x000ea2000c1e1100 */
[----:B------:R-:W-:Y:S02]  /*2980*/  PRMT R55, RZ, 0x7610, R55 ;  /* 0x00007610ff377816 */ /* 0x000fe40000000037 */
[----:B------:R-:W-:Y:S02]  /*2990*/  ISETP.GE.AND P5, PT, R56, UR22, PT ;  /* 0x0000001638007c0c */ /* 0x000fe4000bfa6270 */
[----:B------:R-:W-:Y:S02]  /*29a0*/  LEA.HI R56, R3, 0xe, RZ, 0x1a ;  /* 0x0000000e03387811 */ /* 0x000fe400078fd0ff */
[----:B------:R-:W3:Y:S01]  /*29b0*/  @!P0 LDG.E.U8 R55, desc[UR16][R42.64] ;  /* 0x000000102a378981 */ /* 0x000ee2000c1e1100 */
[----:B------:R-:W-:Y:S02]  /*29c0*/  PRMT R57, RZ, 0x7610, R57 ;  /* 0x00007610ff397816 */ /* 0x000fe40000000039 */
[----:B------:R-:W-:-:S02]  /*29d0*/  ISETP.GE.AND P0, PT, R56, UR22, PT ;  /* 0x0000001638007c0c */ /* 0x000fc4000bf06270 */
[----:B------:R-:W-:Y:S02]  /*29e0*/  LOP3.LUT R58, R0, 0x10, RZ, 0xfc, !PT ;  /* 0x00000010003a7812 */ /* 0x000fe400078efcff */
[----:B------:R-:W4:Y:S01]  /*29f0*/  @!P1 LDG.E.U8 R57, desc[UR16][R34.64] ;  /* 0x0000001022399981 */ /* 0x000f22000c1e1100 */
[----:B------:R-:W-:Y:S02]  /*2a00*/  PRMT R60, RZ, 0x7610, R60 ;  /* 0x00007610ff3c7816 */ /* 0x000fe4000000003c */
[----:B------:R-:W-:Y:S02]  /*2a10*/  ISETP.GE.AND P1, PT, R58, UR22, PT ;  /* 0x000000163a007c0c */ /* 0x000fe4000bf26270 */
[----:B------:R-:W-:-:S04]  /*2a20*/  PRMT R62, RZ, 0x7610, R62 ;  /* 0x00007610ff3e7816 */ /* 0x000fc8000000003e */
[----:B------:R-:W5:Y:S01]  /*2a30*/  @!P0 LDG.E.U8 R60, desc[UR16][R22.64] ;  /* 0x00000010163c8981 */ /* 0x000f62000c1e1100 */
[----:B------:R-:W-:Y:S02]  /*2a40*/  ISETP.GE.AND P0, PT, R73, UR22, PT ;  /* 0x0000001649007c0c */ /* 0x000fe4000bf06270 */
[----:B------:R-:W-:Y:S02]  /*2a50*/  LOP3.LUT R64, R0, 0x16, RZ, 0xfc, !PT ;  /* 0x0000001600407812 */ /* 0x000fe400078efcff */
[----:B------:R-:W-:Y:S02]  /*2a60*/  PRMT R65, RZ, 0x7610, R65 ;  /* 0x00007610ff417816 */ /* 0x000fe40000000041 */
[----:B------:R-:W3:Y:S01]  /*2a70*/  @!P1 LDG.E.U8 R62, desc[UR16][R46.64] ;  /* 0x000000102e3e9981 */ /* 0x000ee2000c1e1100 */
[----:B------:R-:W-:Y:S02]  /*2a80*/  ISETP.GE.AND P1, PT, R64, UR22, PT ;  /* 0x0000001640007c0c */ /* 0x000fe4000bf26270 */
[----:B------:R-:W-:-:S02]  /*2a90*/  LOP3.LUT R64, R0, 0x18, RZ, 0xfc, !PT ;  /* 0x0000001800407812 */ /* 0x000fc400078efcff */
[----:B------:R-:W-:Y:S02]  /*2aa0*/  PRMT R56, RZ, 0x7610, R56 ;  /* 0x00007610ff387816 */ /* 0x000fe40000000038 */
[----:B------:R-:W4:Y:S01]  /*2ab0*/  @!P0 LDG.E.U8 R65, desc[UR16][R28.64] ;  /* 0x000000101c418981 */ /* 0x000f22000c1e1100 */
[----:B------:R-:W-:Y:S02]  /*2ac0*/  ISETP.GE.AND P0, PT, R64, UR22, PT ;  /* 0x0000001640007c0c */ /* 0x000fe4000bf06270 */
[----:B------:R-:W-:Y:S01]  /*2ad0*/  PRMT R64, RZ, 0x7610, R64 ;  /* 0x00007610ff407816 */ /* 0x000fe20000000040 */
[----:B------:R-:W4:Y:S01]  /*2ae0*/  @!P2 LDG.E.U8 R56, desc[UR16][R30.64] ;  /* 0x000000101e38a981 */ /* 0x000f22000c1e1100 */
[C---:B------:R-:W-:Y:S02]  /*2af0*/  LOP3.LUT R59, R0.reuse, 0x12, RZ, 0xfc, !PT ;  /* 0x00000012003b7812 */ /* 0x040fe400078efcff */
[----:B------:R-:W-:Y:S02]  /*2b00*/  LOP3.LUT R66, R0, 0x1a, RZ, 0xfc, !PT ;  /* 0x0000001a00427812 */ /* 0x000fe400078efcff */
[----:B------:R-:W4:Y:S01]  /*2b10*/  @!P1 LDG.E.U8 R64, desc[UR16][R24.64] ;  /* 0x0000001018409981 */ /* 0x000f22000c1e1100 */
[----:B------:R-:W-:-:S02]  /*2b20*/  ISETP.GE.AND P2, PT, R59, UR22, PT ;  /* 0x000000163b007c0c */ /* 0x000fc4000bf46270 */
[----:B------:R-:W-:Y:S02]  /*2b30*/  ISETP.GE.AND P1, PT, R66, UR22, PT ;  /* 0x0000001642007c0c */ /* 0x000fe4000bf26270 */
[----:B------:R-:W-:Y:S02]  /*2b40*/  PRMT R58, RZ, 0x7610, R58 ;  /* 0x00007610ff3a7816 */ /* 0x000fe4000000003a */
[----:B------:R-:W-:Y:S02]  /*2b50*/  PRMT R66, RZ, 0x7610, R66 ;  /* 0x00007610ff427816 */ /* 0x000fe40000000042 */
[----:B------:R-:W-:Y:S02]  /*2b60*/  PRMT R59, RZ, 0x7610, R59 ;  /* 0x00007610ff3b7816 */ /* 0x000fe4000000003b */
[----:B------:R-:W-:Y:S01]  /*2b70*/  PRMT R63, RZ, 0x7610, R63 ;  /* 0x00007610ff3f7816 */ /* 0x000fe2000000003f */
[----:B------:R-:W4:Y:S01]  /*2b80*/  @!P3 LDG.E.U8 R58, desc[UR16][R48.64] ;  /* 0x00000010303ab981 */ /* 0x000f22000c1e1100 */
[----:B------:R-:W-:-:S03]  /*2b90*/  PRMT R67, RZ, 0x7610, R67 ;  /* 0x00007610ff437816 */ /* 0x000fc60000000043 */
[----:B------:R-:W5:Y:S04]  /*2ba0*/  @!P0 LDG.E.U8 R66, desc[UR16][R44.64] ;  /* 0x000000102c428981 */ /* 0x000f68000c1e1100 */
[----:B------:R-:W5:Y:S04]  /*2bb0*/  @!P4 LDG.E.U8 R59, desc[UR16][R40.64] ;  /* 0x00000010283bc981 */ /* 0x000f68000c1e1100 */
[----:B------:R-:W5:Y:S04]  /*2bc0*/  @!P2 LDG.E.U8 R63, desc[UR16][R38.64] ;  /* 0x00000010263fa981 */ /* 0x000f68000c1e1100 */
[----:B------:R-:W5:Y:S01]  /*2bd0*/  @!P1 LDG.E.U8 R67, desc[UR16][R36.64] ;  /* 0x0000001024439981 */ /* 0x000f62000c1e1100 */
[----:B------:R-:W-:-:S02]  /*2be0*/  ISETP.GE.AND P0, PT, R72, UR22, PT ;  /* 0x0000001648007c0c */ /* 0x000fc4000bf06270 */
[----:B------:R-:W-:Y:S02]  /*2bf0*/  ISETP.GE.AND P1, PT, R71, UR22, PT ;  /* 0x0000001647007c0c */ /* 0x000fe4000bf26270 */
[----:B------:R-:W-:Y:S02]  /*2c00*/  PRMT R61, RZ, 0x7610, R61 ;  /* 0x00007610ff3d7816 */ /* 0x000fe4000000003d */
[----:B------:R-:W-:Y:S02]  /*2c10*/  PRMT R69, RZ, 0x7610, R69 ;  /* 0x00007610ff457816 */ /* 0x000fe40000000045 */
[----:B------:R-:W-:Y:S02]  /*2c20*/  PRMT R68, RZ, 0x7610, R68 ;  /* 0x00007610ff447816 */ /* 0x000fe40000000044 */
[----:B------:R-:W5:Y:S04]  /*2c30*/  @!P5 LDG.E.U8 R61, desc[UR16][R32.64] ;  /* 0x00000010203dd981 */ /* 0x000f68000c1e1100 */
[----:B------:R-:W5:Y:S04]  /*2c40*/  @!P0 LDG.E.U8 R69, desc[UR16][R26.64] ;  /* 0x000000101a458981 */ /* 0x000f68000c1e1100 */
[----:B------:R-:W5:Y:S01]  /*2c50*/  @!P1 LDG.E.U8 R68, desc[UR16][R20.64] ;  /* 0x0000001014449981 */ /* 0x000f62000c1e1100 */
[----:B------:R-:W-:Y:S01]  /*2c60*/  BAR.SYNC.DEFER_BLOCKING 0x0 ;  /* 0x0000000000007b1d */ /* 0x000fe20000010000 */
[----:B------:R-:W-:-:S04]  /*2c70*/  LOP3.LUT R74, R3, 0x1f, RZ, 0xc0, !PT ;  /* 0x0000001f034a7812 */ /* 0x000fc800078ec0ff */
[----:B------:R-:W-:Y:S02]  /*2c80*/  ISETP.GE.AND P0, PT, R74, UR22, PT ;  /* 0x000000164a007c0c */ /* 0x000fe4000bf06270 */
[----:B------:R-:W-:Y:S02]  /*2c90*/  PRMT R74, RZ, 0x7610, R74 ;  /* 0x00007610ff4a7816 */ /* 0x000fe4000000004a */
[----:B------:R-:W-:-:S09]  /*2ca0*/  PRMT R76, RZ, 0x7610, R76 ;  /* 0x00007610ff4c7816 */ /* 0x000fd2000000004c */
[----:B------:R-:W5:Y:S04]  /*2cb0*/  @!P0 LDG.E.U8 R74, desc[UR16][R18.64] ;  /* 0x00000010124a8981 */ /* 0x000f68000c1e1100 */
[----:B------:R-:W5:Y:S04]  /*2cc0*/  @!P0 LDG.E.U8 R76, desc[UR16][R14.64] ;  /* 0x000000100e4c8981 */ /* 0x000f68000c1e1100 */
[----:B--2---:R0:W-:Y:S02]  /*2cd0*/  STS.U8 [R75+UR9+0x800], R54 ;  /* 0x000800364b007988 */ /* 0x0041e40008000009 */
[----:B0-----:R-:W-:-:S06]  /*2ce0*/  PRMT R54, RZ, 0x7610, R54 ;  /* 0x00007610ff367816 */ /* 0x001fcc0000000036 */
[----:B------:R-:W2:Y:S04]  /*2cf0*/  @!P0 LDG.E.U8 R54, desc[UR16][R10.64] ;  /* 0x000000100a368981 */ /* 0x000ea8000c1e1100 */
[----:B---3--:R-:W-:Y:S04]  /*2d00*/  STS.U8 [R75+UR9+0xc00], R62 ;  /* 0x000c003e4b007988 */ /* 0x008fe80008000009 */
[----:B----4-:R0:W-:Y:S04]  /*2d10*/  STS.U8 [R75+UR9+0xa00], R58 ;  /* 0x000a003a4b007988 */ /* 0x0101e80008000009 */
[----:B-----5:R-:W-:Y:S04]  /*2d20*/  STS.U8 [R75+UR9+0xe00], R66 ;  /* 0x000e00424b007988 */ /* 0x020fe80008000009 */
[----:B------:R1:W-:Y:S01]  /*2d30*/  STS.U8 [R70+UR9+0x880], R55 ;  /* 0x0008803746007988 */ /* 0x0003e20008000009 */
[----:B0-----:R-:W-:-:S03]  /*2d40*/  PRMT R58, RZ, 0x7610, R58 ;  /* 0x00007610ff3a7816 */ /* 0x001fc6000000003a */
[----:B------:R0:W-:Y:S04]  /*2d50*/  STS.U8 [R70+UR9+0xa80], R59 ;  /* 0x000a803b46007988 */ /* 0x0001e80008000009 */
[----:B------:R3:W-:Y:S01]  /*2d60*/  STS.U8 [R70+UR9+0xc80], R63 ;  /* 0x000c803f46007988 */ /* 0x0007e20008000009 */
[----:B-1----:R-:W-:-:S03]  /*2d70*/  PRMT R55, RZ, 0x7610, R55 ;  /* 0x00007610ff377816 */ /* 0x002fc60000000037 */
[----:B------:R1:W-:Y:S01]  /*2d80*/  STS.U8 [R70+UR9+0xe80], R67 ;  /* 0x000e804346007988 */ /* 0x0003e20008000009 */
[----:B0-----:R-:W-:-:S03]  /*2d90*/  PRMT R59, RZ, 0x7610, R59 ;  /* 0x00007610ff3b7816 */ /* 0x001fc6000000003b */
[----:B------:R-:W4:Y:S01]  /*2da0*/  @!P0 LDG.E.U8 R58, desc[UR16][R6.64] ;  /* 0x00000010063a8981 */ /* 0x000f22000c1e1100 */
[----:B---3--:R-:W-:-:S03]  /*2db0*/  PRMT R63, RZ, 0x7610, R63 ;  /* 0x00007610ff3f7816 */ /* 0x008fc6000000003f */
[----:B------:R-:W3:Y:S01]  /*2dc0*/  @!P0 LDG.E.U8 R55, desc[UR16][R16.64] ;  /* 0x0000001010378981 */ /* 0x000ee2000c1e1100 */
[----:B-1----:R-:W-:-:S03]  /*2dd0*/  PRMT R67, RZ, 0x7610, R67 ;  /* 0x00007610ff437816 */ /* 0x002fc60000000043 */
[----:B------:R-:W5:Y:S04]  /*2de0*/  @!P0 LDG.E.U8 R59, desc[UR16][R12.64] ;  /* 0x000000100c3b8981 */ /* 0x000f68000c1e1100 */
[----:B------:R-:W5:Y:S04]  /*2df0*/  @!P0 LDG.E.U8 R63, desc[UR16][R8.64] ;  /* 0x00000010083f8981 */ /* 0x000f68000c1e1100 */
[----:B------:R-:W5:Y:S04]  /*2e00*/  @!P0 LDG.E.U8 R67, desc[UR16][R4.64] ;  /* 0x0000001004438981 */ /* 0x000f68000c1e1100 */
[----:B------:R0:W-:Y:S04]  /*2e10*/  STS.U8 [R52+UR9+0x900], R57 ;  /* 0x0009003934007988 */ /* 0x0001e80008000009 */
        /* <DEDUP_REMOVED lines=8> */
[----:B------:R0:W-:Y:S01]  /*2ea0*/  STS.U8 [R75+UR9+0x1500], R76 ;  /* 0x0015004c4b007988 */ /* 0x0001e20008000009 */
[----:B------:R-:W-:Y:S01]  /*2eb0*/  ULEA UR18, UR23, UR9, 0x3 ;  /* 0x0000000917127291 */ /* 0x000fe2000f8e18ff */
[----:B------:R-:W-:-:S03]  /*2ec0*/  UMOV UR4, UR5 ;  /* 0x0000000500047c82 */ /* 0x000fc60008000000 */
[----:B------:R-:W-:Y:S01]  /*2ed0*/  UIADD3 UR18, UPT, UPT, UR18, 0x1800, URZ ;  /* 0x0000180012127890 */ /* 0x000fe2000fffe0ff */
[----:B--2---:R0:W-:Y:S04]  /*2ee0*/  STS.U8 [R75+UR9+0x1600], R54 ;  /* 0x001600364b007988 */ /* 0x0041e80008000009 */
[----:B----4-:R0:W-:Y:S04]  /*2ef0*/  STS.U8 [R75+UR9+0x1700], R58 ;  /* 0x0017003a4b007988 */ /* 0x0101e80008000009 */
[----:B---3--:R0:W-:Y:S04]  /*2f00*/  STS.U8 [R70+UR9+0x1480], R55 ;  /* 0x0014803746007988 */ /* 0x0081e80008000009 */
[----:B-----5:R0:W-:Y:S04]  /*2f10*/  STS.U8 [R70+UR9+0x1580], R59 ;  /* 0x0015803b46007988 */ /* 0x0201e80008000009 */
[----:B------:R0:W-:Y:S04]  /*2f20*/  STS.U8 [R70+UR9+0x1680], R63 ;  /* 0x0016803f46007988 */ /* 0x0001e80008000009 */
[----:B------:R0:W-:Y:S01]  /*2f30*/  STS.U8 [R70+UR9+0x1780], R67 ;  /* 0x0017804346007988 */ /* 0x0001e20008000009 */
[----:B------:R1:W-:Y:S06]  /*2f40*/  MEMBAR.ALL.CTA ;  /* 0x0000000000007992 */ /* 0x0003ec0000008000 */
[----:B-1----:R-:W1:Y:S02]  /*2f50*/  FENCE.VIEW.ASYNC.S ;  /* 0x00000000000073c6 */ /* 0x002e640000000000 */
[----:B-1----:R-:W-:Y:S06]  /*2f60*/  BAR.SYNC.DEFER_BLOCKING 0x0 ;  /* 0x0000000000007b1d */ /* 0x002fec0000010000 */
[----:B------:R-:W-:Y:S05]  /*2f70*/  BRA.U UP1, `(.L_x_9) ;  /* 0x0000000101287547 */ /* 0x000fea000b800000 */
[----:B------:R-:W-:Y:S01]  /*2f80*/  UMOV UR6, UR18 ;  /* 0x0000001200067c82 */ /* 0x000fe20008000000 */
[----:B------:R-:W-:Y:S01]  /*2f90*/  UMOV UR7, URZ ;  /* 0x000000ff00077c82 */ /* 0x000fe20008000000 */
[----:B------:R-:W-:Y:S01]  /*2fa0*/  UMOV UR13, 0x80004020 ;  /* 0x80004020000d7882 */ /* 0x000fe20000000000 */
[----:B------:R-:W-:Y:S01]  /*2fb0*/  UMOV UR15, 0xc0004010 ;  /* 0xc0004010000f7882 */ /* 0x000fe20000000000 */
[----:B------:R-:W-:Y:S01]  /*2fc0*/  UMOV UR24, 0x0 ;  /* 0x0000000000187882 */ /* 0x000fe20000000000 */
[----:B------:R-:W-:Y:S01]  /*2fd0*/  UMOV UR25, 0x4088490 ;  /* 0x0408849000197882 */ /* 0x000fe20000000000 */
[----:B------:R-:W-:Y:S01]  /*2fe0*/  UMOV UR5, UR6 ;  /* 0x0000000600057c82 */ /* 0x000fe20008000000 */
[----:B------:R1:W-:Y:S01]  /*2ff0*/  UTCQMMA gdesc[UR12], gdesc[UR14], tmem[UR28], tmem[UR24], idesc[UR25], UPT ;  /* 0x00ff180e0c0075ea */ /* 0x0003e2000b80031c */
[----:B------:R1:W-:Y:S01]  /*3000*/  UTCBAR [UR5], URZ ;  /* 0x000000ff050073e9 */ /* 0x0003e200080000ff */
[----:B------:R-:W-:Y:S02]  /*3010*/  NOP ;  /* 0x0000000000007918 */ /* 0x000fe40000000000 */
.L_x_9:
[----:B------:R-:W-:Y:S01]  /*3020*/  UIADD3 UR23, UPT, UPT, UR23, 0x1, URZ ;  /* 0x0000000117177890 */ /* 0x000fe2000fffe0ff */
[----:B0-----:R-:W-:Y:S01]  /*3030*/  IMAD.U32 R54, RZ, RZ, UR4 ;  /* 0x00000004ff367e24 */ /* 0x001fe2000f8e00ff */
[----:B------:R-:W-:Y:S02]  /*3040*/  UIADD3 UR21, UPT, UPT, UR21, -0x1, URZ ;  /* 0xffffffff15157890 */ /* 0x000fe4000fffe0ff */
[----:B------:R-:W-:Y:S02]  /*3050*/  UISETP.GT.AND UP2, UPT, UR23, 0x1, UPT ;  /* 0x000000011700788c */ /* 0x000fe4000bf44270 */
[----:B------:R-:W-:Y:S02]  /*3060*/  UIADD3 UR22, UPT, UPT, UR22, -0x20, URZ ;  /* 0xffffffe016167890 */ /* 0x000fe4000fffe0ff */
[----:B-1----:R-:W-:Y:S02]  /*3070*/  USEL UR5, URZ, 0x1, !UP2 ;  /* 0x00000001ff057887 */ /* 0x002fe4000d000000 */
[----:B------:R-:W-:-:S02]  /*3080*/  USEL UR23, UR23, URZ, !UP2 ;  /* 0x000000ff17177287 */ /* 0x000fc4000d000000 */
[----:B------:R-:W-:Y:S02]  /*3090*/  UISETP.NE.U32.AND UP2, UPT, UR21, URZ, UPT ;  /* 0x000000ff1500728c */ /* 0x000fe4000bf45070 */
[----:B------:R-:W-:-:S07]  /*30a0*/  ULOP3.LUT UR5, UR4, UR5, URZ, 0x3c, !UPT ;  /* 0x0000000504057292 */ /* 0x000fce000f8e3cff */
[----:B------:R-:W-:Y:S05]  /*30b0*/  BRA.U UP2, `(.L_x_10) ;  /* 0xfffffff502247547 */ /* 0x000fea000b83ffff */
.L_x_7:
[----:B------:R-:W-:-:S09]  /*30c0*/  UISETP.GE.AND UP1, UPT, UR29, 0x20, UPT ;  /* 0x000000201d00788c */ /* 0x000fd2000bf26270 */
[----:B------:R-:W-:Y:S05]  /*30d0*/  BRA.U !UP1, `(.L_x_11) ;  /* 0x0000000109107547 */ /* 0x000fea000b800000 */
[----:B------:R-:W-:-:S06]  /*30e0*/  USHF.L.U32 UR4, UR4, 0x1f, URZ ;  /* 0x0000001f04047899 */ /* 0x000fcc00080006ff */
[----:B------:R-:W-:-:S04]  /*30f0*/  IMAD.U32 R4, RZ, RZ, UR4 ;  /* 0x00000004ff047e24 */ /* 0x000fc8000f8e00ff */
[----:B------:R-:W0:Y:S02]  /*3100*/  SYNCS.PHASECHK.TRANS64.TRYWAIT P0, [UR18], R4 ;  /* 0x00000004ff0075a7 */ /* 0x000e240008001112 */
[----:B0-----:R-:W-:Y:S05]  /*3110*/  @!P0 BRA `(.L_x_12) ;  /* 0x0000000c00c88947 */ /* 0x001fea0003800000 */
.L_x_11:
[----:B------:R-:W-:Y:S01]  /*3120*/  BAR.SYNC.DEFER_BLOCKING 0x0 ;  /* 0x0000000000007b1d */ /* 0x000fe20000010000 */
[----:B------:R-:W-:Y:S01]  /*3130*/  ISETP.NE.U32.AND P0, PT, R75, RZ, PT ;  /* 0x000000ff4b00720c */ /* 0x000fe20003f05070 */
[C---:B------:R-:W-:Y:S01]  /*3140*/  IMAD.SHL.U32 R20, R3.reuse, 0x20, RZ ;  /* 0x0000002003147824 */ /* 0x040fe200078e00ff */
[--C-:B------:R-:W-:Y:S01]  /*3150*/  SHF.R.S32.HI R24, RZ, 0x5, R3.reuse ;  /* 0x00000005ff187819 */ /* 0x100fe20000011403 */
[C---:B------:R-:W-:Y:S01]  /*3160*/  IMAD.SHL.U32 R21, R3.reuse, 0x10, RZ ;  /* 0x0000001003157824 */ /* 0x040fe200078e00ff */
[----:B------:R-:W-:Y:S01]  /*3170*/  SHF.R.S32.HI R26, RZ, 0x2, R3 ;  /* 0x00000002ff1a7819 */ /* 0x000fe20000011403 */
[----:B------:R-:W-:Y:S01]  /*3180*/  IMAD.SHL.U32 R25, R3, 0x4, RZ ;  /* 0x0000000403197824 */ /* 0x000fe200078e00ff */
[----:B------:R-:W-:Y:S01]  /*3190*/  LOP3.LUT R20, R20, 0x300, RZ, 0xc0, !PT ;  /* 0x0000030014147812 */ /* 0x000fe200078ec0ff */
[----:B------:R-:W0:Y:S01]  /*31a0*/  LDCU UR4, c[0x0][0x3b4] ;  /* 0x00007680ff0477ac */ /* 0x000e220008000800 */
[----:B------:R-:W-:Y:S02]  /*31b0*/  LOP3.LUT R22, R21, 0x30, RZ, 0xc0, !PT ;  /* 0x0000003015167812 */ /* 0x000fe400078ec0ff */
[----:B------:R-:W-:Y:S01]  /*31c0*/  LOP3.LUT R23, R20, 0x70, R21, 0xf8, !PT ;  /* 0x0000007014177812 */ /* 0x000fe200078ef815 */
[C---:B------:R-:W-:Y:S01]  /*31d0*/  IMAD.SHL.U32 R21, R3.reuse, 0x2, RZ ;  /* 0x0000000203157824 */ /* 0x040fe200078e00ff */
[----:B------:R-:W-:Y:S01]  /*31e0*/  SGXT R20, R24, 0x1 ;  /* 0x000000011814781a */ /* 0x000fe20000000200 */
[----:B------:R-:W-:Y:S01]  /*31f0*/  IMAD.SHL.U32 R3, R3, 0x40, RZ ;  /* 0x0000004003037824 */ /* 0x000fe200078e00ff */
[----:B------:R-:W-:Y:S01]  /*3200*/  LOP3.LUT R25, R22, 0x1c0, R25, 0xf8, !PT ;  /* 0x000001c016197812 */ /* 0x000fe200078ef819 */
[----:B------:R-:W-:Y:S01]  /*3210*/  USHF.L.U32 UR8, UR8, 0x5, URZ ;  /* 0x0000000508087899 */ /* 0x000fe200080006ff */
[----:B------:R-:W-:Y:S01]  /*3220*/  LOP3.LUT R22, R23, 0x840, R20, 0x78, !PT ;  /* 0x0000084017167812 */ /* 0x000fe200078e7814 */
[----:B------:R-:W1:Y:S01]  /*3230*/  LDCU.128 UR12, c[0x0][0x390] ;  /* 0x00007200ff0c77ac */ /* 0x000e620008000c00 */
[----:B------:R-:W-:-:S02]  /*3240*/  LOP3.LUT R21, R21, 0x80, RZ, 0xc0, !PT ;  /* 0x0000008015157812 */ /* 0x000fc400078ec0ff */
[----:B------:R-:W-:Y:S02]  /*3250*/  SGXT R24, R26, 0x1 ;  /* 0x000000011a18781a */ /* 0x000fe40000000200 */
[----:B------:R-:W-:Y:S01]  /*3260*/  IADD3 R21, PT, PT, R22, UR9, R21 ;  /* 0x0000000916157c10 */ /* 0x000fe2000fffe015 */
[----:B------:R-:W2:Y:S02]  /*3270*/  @!P0 SYNCS.CCTL.IV [UR9+0x1800] ;  /* 0x00180000ff0089b1 */ /* 0x000ea40008000009 */
[----:B--2---:R-:W-:Y:S01]  /*3280*/  BAR.SYNC.DEFER_BLOCKING 0x0 ;  /* 0x0000000000007b1d */ /* 0x004fe20000010000 */
[----:B------:R-:W-:Y:S02]  /*3290*/  LOP3.LUT R20, R25, 0x840, R24, 0x78, !PT ;  /* 0x0000084019147812 */ /* 0x000fe400078e7818 */
[----:B------:R-:W-:-:S03]  /*32a0*/  LOP3.LUT R3, R3, 0x200, RZ, 0xc0, !PT ;  /* 0x0000020003037812 */ /* 0x000fc600078ec0ff */
[----:B------:R-:W-:Y:S01]  /*32b0*/  LDTM.16dp32bit_t0_t15.x16 R4, tmem[UR10] ;  /* 0x0000000a000479ee */ /* 0x000fe20008a00000 */
[----:B------:R-:W2:Y:S01]  /*32c0*/  LDTM.16dp32bit_t16_t31.x16 R4, tmem[UR10+0x10] ;  /* 0x0000100a000479ee */ /* 0x000ea20008a20000 */
[----:B------:R-:W3:Y:S01]  /*32d0*/  @!P0 SYNCS.CCTL.IV [UR9+0x1808] ;  /* 0x00180800ff0089b1 */ /* 0x000ee20008000009 */
[----:B------:R-:W-:Y:S01]  /*32e0*/  NOP ;  /* 0x0000000000007918 */ /* 0x000fe20000000000 */
[----:B-1----:R-:W-:Y:S02]  /*32f0*/  ISETP.GE.AND P0, PT, R2, UR14, PT ;  /* 0x0000000e02007c0c */ /* 0x002fe4000bf06270 */
[----:B--2---:R-:W-:Y:S02]  /*3300*/  F2FP.SATFINITE.E5M2.F32.PACK_AB_MERGE_C R4, R5, R4, RZ ;  /* 0x000000040504723e */ /* 0x004fe400048060ff */
[----:B------:R-:W-:Y:S02]  /*3310*/  F2FP.SATFINITE.E5M2.F32.PACK_AB_MERGE_C R8, R9, R8, RZ ;  /* 0x000000080908723e */ /* 0x000fe400048060ff */
[----:B------:R-:W-:-:S02]  /*3320*/  F2FP.SATFINITE.E5M2.F32.PACK_AB_MERGE_C R6, R7, R6, RZ ;  /* 0x000000060706723e */ /* 0x000fc400048060ff */
[----:B------:R-:W-:Y:S02]  /*3330*/  LOP3.LUT R7, R4, 0xffff, RZ, 0xc0, !PT ;  /* 0x0000ffff04077812 */ /* 0x000fe400078ec0ff */
[----:B------:R-:W-:Y:S02]  /*3340*/  LOP3.LUT R9, R8, 0xffff, RZ, 0xc0, !PT ;  /* 0x0000ffff08097812 */ /* 0x000fe400078ec0ff */
[----:B------:R-:W-:Y:S02]  /*3350*/  LOP3.LUT R6, R6, 0xffff, RZ, 0xc0, !PT ;  /* 0x0000ffff06067812 */ /* 0x000fe400078ec0ff */
[----:B------:R-:W-:Y:S02]  /*3360*/  F2FP.SATFINITE.E5M2.F32.PACK_AB_MERGE_C R12, R13, R12, RZ ;  /* 0x0000000c0d0c723e */ /* 0x000fe400048060ff */
[----:B------:R-:W-:Y:S02]  /*3370*/  F2FP.SATFINITE.E5M2.F32.PACK_AB_MERGE_C R14, R15, R14, RZ ;  /* 0x0000000e0f0e723e */ /* 0x000fe400048060ff */
[----:B------:R-:W-:-:S02]  /*3380*/  F2FP.SATFINITE.E5M2.F32.PACK_AB_MERGE_C R16, R17, R16, RZ ;  /* 0x000000101110723e */ /* 0x000fc400048060ff */
[----:B------:R-:W-:Y:S02]  /*3390*/  PRMT R4, R9, 0x3340, R0 ;  /* 0x0000334009047816 */ /* 0x000fe40000000000 */
[----:B------:R-:W-:Y:S02]  /*33a0*/  PRMT R5, R7, 0x3340, R6 ;  /* 0x0000334007057816 */ /* 0x000fe40000000006 */
[----:B------:R-:W-:Y:S02]  /*33b0*/  F2FP.SATFINITE.E5M2.F32.PACK_AB_MERGE_C R10, R11, R10, RZ ;  /* 0x0000000a0b0a723e */ /* 0x000fe400048060ff */
[----:B------:R-:W-:Y:S02]  /*33c0*/  LOP3.LUT R12, R12, 0xffff, RZ, 0xc0, !PT ;  /* 0x0000ffff0c0c7812 */ /* 0x000fe400078ec0ff */
[----:B------:R-:W-:Y:S02]  /*33d0*/  LOP3.LUT R15, R14, 0xffff, RZ, 0xc0, !PT ;  /* 0x0000ffff0e0f7812 */ /* 0x000fe400078ec0ff */
[----:B------:R-:W-:-:S02]  /*33e0*/  LOP3.LUT R17, R16, 0xffff, RZ, 0xc0, !PT ;  /* 0x0000ffff10117812 */ /* 0x000fc400078ec0ff */
[----:B------:R-:W-:Y:S02]  /*33f0*/  PRMT R11, R5, 0x5410, R4 ;  /* 0x00005410050b7816 */ /* 0x000fe40000000004 */
[----:B------:R-:W-:Y:S02]  /*3400*/  SHF.R.U32.HI R5, RZ, 0x8, R6 ;  /* 0x00000008ff057819 */ /* 0x000fe40000011606 */
[----:B------:R-:W-:Y:S02]  /*3410*/  SHF.R.U32.HI R4, RZ, 0x8, R7 ;  /* 0x00000008ff047819 */ /* 0x000fe40000011607 */
[----:B------:R-:W-:Y:S02]  /*3420*/  SHF.R.U32.HI R6, RZ, 0x8, R9 ;  /* 0x00000008ff067819 */ /* 0x000fe40000011609 */
[----:B------:R-:W-:Y:S02]  /*3430*/  SHF.R.U32.HI R7, RZ, 0x8, R12 ;  /* 0x00000008ff077819 */ /* 0x000fe4000001160c */
[----:B------:R-:W-:-:S02]  /*3440*/  SHF.R.U32.HI R8, RZ, 0x8, R15 ;  /* 0x00000008ff087819 */ /* 0x000fc4000001160f */
[----:B------:R-:W-:Y:S02]  /*3450*/  SHF.R.U32.HI R9, RZ, 0x8, R17 ;  /* 0x00000008ff097819 */ /* 0x000fe40000011611 */
[----:B------:R-:W-:Y:S02]  /*3460*/  LOP3.LUT R4, R4, 0xffff, RZ, 0xc0, !PT ;  /* 0x0000ffff04047812 */ /* 0x000fe400078ec0ff */
[----:B------:R-:W-:Y:S02]  /*3470*/  LOP3.LUT R5, R5, 0xffff, RZ, 0xc0, !PT ;  /* 0x0000ffff05057812 */ /* 0x000fe400078ec0ff */
[----:B------:R-:W-:Y:S02]  /*3480*/  LOP3.LUT R6, R6, 0xffff, RZ, 0xc0, !PT ;  /* 0x0000ffff06067812 */ /* 0x000fe400078ec0ff */
[----:B------:R-:W-:Y:S02]  /*3490*/  LOP3.LUT R7, R7, 0xffff, RZ, 0xc0, !PT ;  /* 0x0000ffff07077812 */ /* 0x000fe400078ec0ff */
[----:B------:R-:W-:-:S02]  /*34a0*/  LOP3.LUT R8, R8, 0xffff, RZ, 0xc0, !PT ;  /* 0x0000ffff08087812 */ /* 0x000fc400078ec0ff */
[----:B------:R-:W-:Y:S02]  /*34b0*/  LOP3.LUT R9, R9, 0xffff, RZ, 0xc0, !PT ;  /* 0x0000ffff09097812 */ /* 0x000fe400078ec0ff */
[----:B------:R-:W-:Y:S02]  /*34c0*/  PRMT R13, R12, 0x3340, R15 ;  /* 0x000033400c0d7816 */ /* 0x000fe4000000000f */
[----:B------:R-:W-:Y:S02]  /*34d0*/  F2FP.SATFINITE.E5M2.F32.PACK_AB_MERGE_C R18, R19, R18, RZ ;  /* 0x000000121312723e */ /* 0x000fe400048060ff */
[----:B------:R-:W-:Y:S02]  /*34e0*/  PRMT R12, R17, 0x3340, R0 ;  /* 0x00003340110c7816 */ /* 0x000fe40000000000 */
[----:B------:R-:W-:Y:S02]  /*34f0*/  PRMT R5, R4, 0x3340, R5 ;  /* 0x0000334004057816 */ /* 0x000fe40000000005 */
[----:B------:R-:W-:-:S02]  /*3500*/  PRMT R6, R6, 0x3340, R1 ;  /* 0x0000334006067816 */ /* 0x000fc40000000001 */
[----:B------:R-:W-:Y:S02]  /*3510*/  PRMT R8, R7, 0x3340, R8 ;  /* 0x0000334007087816 */ /* 0x000fe40000000008 */
[----:B------:R-:W-:Y:S02]  /*3520*/  PRMT R9, R9, 0x3340, R0 ;  /* 0x0000334009097816 */ /* 0x000fe40000000000 */
[----:B------:R-:W-:Y:S02]  /*3530*/  PRMT R7, R13, 0x5410, R12 ;  /* 0x000054100d077816 */ /* 0x000fe4000000000c */
[----:B------:R-:W-:Y:S02]  /*3540*/  PRMT R5, R5, 0x5410, R6 ;  /* 0x0000541005057816 */ /* 0x000fe40000000006 */
[----:B------:R-:W-:Y:S02]  /*3550*/  LOP3.LUT R10, R10, 0xffff, RZ, 0xc0, !PT ;  /* 0x0000ffff0a0a7812 */ /* 0x000fe400078ec0ff */
[----:B------:R-:W-:-:S02]  /*3560*/  PRMT R9, R8, 0x5410, R9 ;  /* 0x0000541008097816 */ /* 0x000fc40000000009 */
[----:B------:R-:W-:Y:S02]  /*3570*/  LOP3.LUT R18, R18, 0xffff, RZ, 0xc0, !PT ;  /* 0x0000ffff12127812 */ /* 0x000fe400078ec0ff */
[--C-:B------:R-:W-:Y:S02]  /*3580*/  PRMT R12, R11, 0x4210, R10.reuse ;  /* 0x000042100b0c7816 */ /* 0x100fe4000000000a */
[----:B------:R-:W-:Y:S02]  /*3590*/  PRMT R13, R5, 0x5210, R10 ;  /* 0x00005210050d7816 */ /* 0x000fe4000000000a */
[--C-:B------:R-:W-:Y:S02]  /*35a0*/  PRMT R14, R7, 0x4210, R18.reuse ;  /* 0x00004210070e7816 */ /* 0x100fe40000000012 */
[----:B------:R-:W-:Y:S01]  /*35b0*/  PRMT R15, R9, 0x5210, R18 ;  /* 0x00005210090f7816 */ /* 0x000fe20000000012 */
[----:B------:R-:W-:Y:S01]  /*35c0*/  IMAD.U32 R9, RZ, RZ, UR8 ;  /* 0x00000008ff097e24 */ /* 0x000fe2000f8e00ff */
[----:B------:R-:W-:-:S02]  /*35d0*/  IADD3 R4, PT, PT, R20, UR9, R3 ;  /* 0x0000000914047c10 */ /* 0x000fc4000fffe003 */
[----:B------:R-:W1:Y:S01]  /*35e0*/  LDC R3, c[0x0][0x3b8] ;  /* 0x0000ee00ff037b82 */ /* 0x000e620000000800 */
[----:B---3--:R2:W-:Y:S01]  /*35f0*/  STSM.16.M88.4 [R21], R12 ;  /* 0x0000000c15007844 */ /* 0x0085e20000000200 */
[----:B------:R-:W-:Y:S01]  /*3600*/  LOP3.LUT R8, R0, 0x20, R9, 0xf8, !PT ;  /* 0x0000002000087812 */ /* 0x000fe200078ef809 */
[----:B0-----:R-:W-:-:S05]  /*3610*/  IMAD R0, R2, UR4, RZ ;  /* 0x0000000402007c24 */ /* 0x001fca000f8e02ff */
[----:B------:R-:W-:Y:S01]  /*3620*/  BAR.SYNC.DEFER_BLOCKING 0x0 ;  /* 0x0000000000007b1d */ /* 0x000fe20000010000 */
[----:B------:R-:W-:Y:S02]  /*3630*/  LOP3.LUT R8, R8, UR11, RZ, 0xfc, !PT ;  /* 0x0000000b08087c12 */ /* 0x000fe4000f8efcff */
[----:B------:R-:W-:Y:S02]  /*3640*/  IADD3 R2, P1, PT, R0, UR12, RZ ;  /* 0x0000000c00027c10 */ /* 0x000fe4000ff3e0ff */
[C---:B------:R-:W-:Y:S02]  /*3650*/  LOP3.LUT R10, R8.reuse, 0x4, RZ, 0xfc, !PT ;  /* 0x00000004080a7812 */ /* 0x040fe400078efcff */
[C---:B------:R-:W-:Y:S02]  /*3660*/  LOP3.LUT R11, R8.reuse, 0x2, RZ, 0xfc, !PT ;  /* 0x00000002080b7812 */ /* 0x040fe400078efcff */
[----:B------:R-:W-:Y:S02]  /*3670*/  ISETP.LT.AND P5, PT, R8, UR15, !P0 ;  /* 0x0000000f08007c0c */ /* 0x000fe4000c7a1270 */
[----:B------:R-:W-:-:S02]  /*3680*/  ISETP.LT.AND P3, PT, R10, UR15, !P0 ;  /* 0x0000000f0a007c0c */ /* 0x000fc4000c761270 */
[----:B------:R-:W-:Y:S02]  /*3690*/  LEA.HI.X.SX32 R0, R0, UR13, 0x1, P1 ;  /* 0x0000000d00007c11 */ /* 0x000fe400088f0eff */
[C---:B--2---:R-:W-:Y:S02]  /*36a0*/  LOP3.LUT R12, R8.reuse, 0x8, RZ, 0xfc, !PT ;  /* 0x00000008080c7812 */ /* 0x044fe400078efcff */
[----:B------:R-:W-:Y:S01]  /*36b0*/  ISETP.LT.AND P4, PT, R11, UR15, !P0 ;  /* 0x0000000f0b007c0c */ /* 0x000fe2000c781270 */
[C---:B-1----:R-:W-:Y:S01]  /*36c0*/  IMAD R9, R8.reuse, R3, RZ ;  /* 0x0000000308097224 */ /* 0x042fe200078e02ff */
[C---:B------:R-:W-:Y:S02]  /*36d0*/  LOP3.LUT R14, R8.reuse, 0x6, RZ, 0xfc, !PT ;  /* 0x00000006080e7812 */ /* 0x040fe400078efcff */
[----:B------:R-:W-:Y:S01]  /*36e0*/  LOP3.LUT R15, R8, 0xc, RZ, 0xfc, !PT ;  /* 0x0000000c080f7812 */ /* 0x000fe200078efcff */
[----:B------:R-:W-:Y:S01]  /*36f0*/  IMAD R13, R3, 0x2, R9 ;  /* 0x00000002030d7824 */ /* 0x000fe200078e0209 */
[----:B------:R-:W0:Y:S01]  /*3700*/  LDSM.16.M88.4 R4, [R4] ;  /* 0x000000000404783b */ /* 0x000e220000000200 */
[----:B------:R-:W-:-:S02]  /*3710*/  IADD3 R10, P1, PT, R9, R2, RZ ;  /* 0x00000002090a7210 */ /* 0x000fc40007f3e0ff */
[----:B------:R-:W-:Y:S02]  /*3720*/  ISETP.LT.AND P2, PT, R14, UR15, !P0 ;  /* 0x0000000f0e007c0c */ /* 0x000fe4000c741270 */
[----:B------:R-:W-:Y:S01]  /*3730*/  LEA.HI.X.SX32 R11, R9, R0, 0x1, P1 ;  /* 0x00000000090b7211 */ /* 0x000fe200008f0eff */
[----:B------:R-:W-:Y:S01]  /*3740*/  IMAD R9, R3, 0x2, R13 ;  /* 0x0000000203097824 */ /* 0x000fe200078e020d */
[----:B------:R-:W-:Y:S02]  /*3750*/  ISETP.LT.AND P1, PT, R12, UR15, !P0 ;  /* 0x0000000f0c007c0c */ /* 0x000fe4000c721270 */
[----:B------:R-:W-:Y:S01]  /*3760*/  IADD3 R12, P6, PT, R13, R2, RZ ;  /* 0x000000020d0c7210 */ /* 0x000fe20007fde0ff */
[----:B------:R-:W-:Y:S01]  /*3770*/  IMAD R17, R3, 0x2, R9 ;  /* 0x0000000203117824 */ /* 0x000fe200078e0209 */
[----:B------:R-:W-:Y:S02]  /*3780*/  LOP3.LUT R14, R8, 0xa, RZ, 0xfc, !PT ;  /* 0x0000000a080e7812 */ /* 0x000fe400078efcff */
[----:B------:R-:W-:-:S02]  /*3790*/  LEA.HI.X.SX32 R13, R13, R0, 0x1, P6 ;  /* 0x000000000d0d7211 */ /* 0x000fc400030f0eff */
[C---:B------:R-:W-:Y:S02]  /*37a0*/  LOP3.LUT R16, R8.reuse, 0xe, RZ, 0xfc, !PT ;  /* 0x0000000e08107812 */ /* 0x040fe400078efcff */
[----:B------:R-:W-:Y:S02]  /*37b0*/  LOP3.LUT R18, R8, 0x1c, RZ, 0xfc, !PT ;  /* 0x0000001c08127812 */ /* 0x000fe400078efcff */
[C---:B0-----:R-:W-:Y:S02]  /*37c0*/  PRMT R19, R4.reuse, 0x7770, RZ ;  /* 0x0000777004137816 */ /* 0x041fe400000000ff */
[C---:B------:R-:W-:Y:S02]  /*37d0*/  PRMT R21, R4.reuse, 0x7771, RZ ;  /* 0x0000777104157816 */ /* 0x040fe400000000ff */
[----:B------:R-:W-:Y:S01]  /*37e0*/  PRMT R23, R4, 0x7773, RZ ;  /* 0x0000777304177816 */ /* 0x000fe200000000ff */
[----:B------:R0:W-:Y:S01]  /*37f0*/  @P5 STG.E.U8 desc[UR16][R10.64], R19 ;  /* 0x000000130a005986 */ /* 0x0001e2000c101110 */
[----:B------:R-:W-:-:S02]  /*3800*/  ISETP.LT.AND P5, PT, R14, UR15, !P0 ;  /* 0x0000000f0e007c0c */ /* 0x000fc4000c7a1270 */
[----:B------:R-:W-:Y:S01]  /*3810*/  IADD3 R14, P6, PT, R9, R2, RZ ;  /* 0x00000002090e7210 */ /* 0x000fe20007fde0ff */
[----:B------:R1:W-:Y:S01]  /*3820*/  @P4 STG.E.U8 desc[UR16][R12.64], R21 ;  /* 0x000000150c004986 */ /* 0x0003e2000c101110 */
[----:B------:R-:W-:Y:S02]  /*3830*/  ISETP.LT.AND P4, PT, R15, UR15, !P0 ;  /* 0x0000000f0f007c0c */ /* 0x000fe4000c781270 */
[----:B------:R-:W-:Y:S01]  /*3840*/  LEA.HI.X.SX32 R15, R9, R0, 0x1, P6 ;  /* 0x00000000090f7211 */ /* 0x000fe200030f0eff */
[----:B------:R-:W-:Y:S01]  /*3850*/  IMAD R9, R3, 0x2, R17 ;  /* 0x0000000203097824 */ /* 0x000fe200078e0211 */
[----:B------:R-:W-:Y:S02]  /*3860*/  PRMT R25, R7, 0x7772, RZ ;  /* 0x0000777207197816 */ /* 0x000fe400000000ff */
[----:B0-----:R-:W-:Y:S02]  /*3870*/  IADD3 R10, P6, PT, R17, R2, RZ ;  /* 0x00000002110a7210 */ /* 0x001fe40007fde0ff */
[----:B------:R-:W-:-:S02]  /*3880*/  PRMT R19, R4, 0x7772, RZ ;  /* 0x0000777204137816 */ /* 0x000fc400000000ff */
[----:B------:R-:W-:Y:S01]  /*3890*/  LEA.HI.X.SX32 R11, R17, R0, 0x1, P6 ;  /* 0x00000000110b7211 */ /* 0x000fe200030f0eff */
[----:B------:R-:W-:Y:S01]  /*38a0*/  IMAD R17, R3, 0x2, R9 ;  /* 0x0000000203117824 */ /* 0x000fe200078e0209 */
[C---:B-1----:R-:W-:Y:S01]  /*38b0*/  IADD3 R12, P6, PT, R9.reuse, R2, RZ ;  /* 0x00000002090c7210 */ /* 0x042fe20007fde0ff */
[----:B------:R0:W-:Y:S01]  /*38c0*/  @P3 STG.E.U8 desc[UR16][R14.64], R19 ;  /* 0x000000130e003986 */ /* 0x0001e2000c101110 */
[----:B------:R-:W-:Y:S02]  /*38d0*/  LOP3.LUT R4, R8, 0x10, RZ, 0xfc, !PT ;  /* 0x0000001008047812 */ /* 0x000fe400078efcff */
[----:B------:R-:W-:Y:S01]  /*38e0*/  ISETP.LT.AND P3, PT, R16, UR15, !P0 ;  /* 0x0000000f10007c0c */ /* 0x000fe2000c761270 */
[----:B------:R1:W-:Y:S01]  /*38f0*/  @P2 STG.E.U8 desc[UR16][R10.64], R23 ;  /* 0x000000170a002986 */ /* 0x0003e2000c101110 */
[----:B------:R-:W-:Y:S01]  /*3900*/  LEA.HI.X.SX32 R13, R9, R0, 0x1, P6 ;  /* 0x00000000090d7211 */ /* 0x000fe200030f0eff */
[----:B------:R-:W-:Y:S01]  /*3910*/  IMAD R9, R3, 0x2, R17 ;  /* 0x0000000203097824 */ /* 0x000fe200078e0211 */
[----:B------:R-:W-:-:S02]  /*3920*/  PRMT R21, R5, 0x7770, RZ ;  /* 0x0000777005157816 */ /* 0x000fc400000000ff */
[----:B------:R-:W-:Y:S02]  /*3930*/  IADD3 R16, P6, PT, R17, R2, RZ ;  /* 0x0000000211107210 */ /* 0x000fe40007fde0ff */
[----:B------:R-:W-:Y:S01]  /*3940*/  ISETP.LT.AND P2, PT, R4, UR15, !P0 ;  /* 0x0000000f04007c0c */ /* 0x000fe2000c741270 */
[----:B------:R2:W-:Y:S01]  /*3950*/  @P1 STG.E.U8 desc[UR16][R12.64], R21 ;  /* 0x000000150c001986 */ /* 0x0005e2000c101110 */
[----:B------:R-:W-:Y:S01]  /*3960*/  LOP3.LUT R4, R8, 0x12, RZ, 0xfc, !PT ;  /* 0x0000001208047812 */ /* 0x000fe200078efcff */
[----:B0-----:R-:W-:Y:S01]  /*3970*/  IMAD R15, R3, 0x2, R9 ;  /* 0x00000002030f7824 */ /* 0x001fe200078e0209 */
[----:B------:R-:W-:Y:S02]  /*3980*/  LEA.HI.X.SX32 R17, R17, R0, 0x1, P6 ;  /* 0x0000000011117211 */ /* 0x000fe400030f0eff */
[----:B-1----:R-:W-:Y:S02]  /*3990*/  IADD3 R10, P6, PT, R9, R2, RZ ;  /* 0x00000002090a7210 */ /* 0x002fe40007fde0ff */
[----:B------:R-:W-:-:S02]  /*39a0*/  PRMT R19, R5, 0x7771, RZ ;  /* 0x0000777105137816 */ /* 0x000fc400000000ff */
[----:B------:R-:W-:Y:S02]  /*39b0*/  ISETP.LT.AND P1, PT, R4, UR15, !P0 ;  /* 0x0000000f04007c0c */ /* 0x000fe4000c721270 */
[----:B------:R-:W-:Y:S01]  /*39c0*/  LOP3.LUT R4, R8, 0x14, RZ, 0xfc, !PT ;  /* 0x0000001408047812 */ /* 0x000fe200078efcff */
[----:B------:R-:W-:Y:S01]  /*39d0*/  @P5 STG.E.U8 desc[UR16][R16.64], R19 ;  /* 0x0000001310005986 */ /* 0x000fe2000c101110 */
[----:B------:R-:W-:Y:S01]  /*39e0*/  LEA.HI.X.SX32 R11, R9, R0, 0x1, P6 ;  /* 0x00000000090b7211 */ /* 0x000fe200030f0eff */
[----:B------:R-:W-:Y:S01]  /*39f0*/  IMAD R9, R3, 0x2, R15 ;  /* 0x0000000203097824 */ /* 0x000fe200078e020f */
[----:B------:R-:W-:Y:S02]  /*3a00*/  PRMT R23, R5, 0x7772, RZ ;  /* 0x0000777205177816 */ /* 0x000fe400000000ff */
[----:B--2---:R-:W-:Y:S02]  /*3a10*/  IADD3 R12, P6, PT, R15, R2, RZ ;  /* 0x000000020f0c7210 */ /* 0x004fe40007fde0ff */
[----:B------:R-:W-:Y:S01]  /*3a20*/  ISETP.LT.AND P5, PT, R4, UR15, !P0 ;  /* 0x0000000f04007c0c */ /* 0x000fe2000c7a1270 */
[----:B------:R0:W-:Y:S01]  /*3a30*/  @P4 STG.E.U8 desc[UR16][R10.64], R23 ;  /* 0x000000170a004986 */ /* 0x0001e2000c101110 */
[----:B------:R-:W-:-:S02]  /*3a40*/  LOP3.LUT R4, R8, 0x16, RZ, 0xfc, !PT ;  /* 0x0000001608047812 */ /* 0x000fc400078efcff */
[----:B------:R-:W-:Y:S01]  /*3a50*/  LEA.HI.X.SX32 R13, R15, R0, 0x1, P6 ;  /* 0x000000000f0d7211 */ /* 0x000fe200030f0eff */
[----:B------:R-:W-:Y:S01]  /*3a60*/  IMAD R15, R3, 0x2, R9 ;  /* 0x00000002030f7824 */ /* 0x000fe200078e0209 */
[----:B------:R-:W-:Y:S02]  /*3a70*/  PRMT R21, R5, 0x7773, RZ ;  /* 0x0000777305157816 */ /* 0x000fe400000000ff */
[----:B------:R-:W-:Y:S02]  /*3a80*/  ISETP.LT.AND P4, PT, R4, UR15, !P0 ;  /* 0x0000000f04007c0c */ /* 0x000fe4000c781270 */
[----:B------:R-:W-:Y:S01]  /*3a90*/  LOP3.LUT R5, R8, 0x18, RZ, 0xfc, !PT ;  /* 0x0000001808057812 */ /* 0x000fe200078efcff */
[----:B------:R1:W-:Y:S01]  /*3aa0*/  @P3 STG.E.U8 desc[UR16][R12.64], R21 ;  /* 0x000000150c003986 */ /* 0x0003e2000c101110 */
[----:B------:R-:W-:Y:S02]  /*3ab0*/  IADD3 R4, P6, PT, R9, R2, RZ ;  /* 0x0000000209047210 */ /* 0x000fe40007fde0ff */
[----:B------:R-:W-:-:S02]  /*3ac0*/  ISETP.LT.AND P3, PT, R5, UR15, !P0 ;  /* 0x0000000f05007c0c */ /* 0x000fc4000c761270 */
[----:B------:R-:W-:Y:S01]  /*3ad0*/  LEA.HI.X.SX32 R5, R9, R0, 0x1, P6 ;  /* 0x0000000009057211 */ /* 0x000fe200030f0eff */
[----:B------:R-:W-:Y:S01]  /*3ae0*/  IMAD R9, R3, 0x2, R15 ;  /* 0x0000000203097824 */ /* 0x000fe200078e020f */
[C---:B0-----:R-:W-:Y:S02]  /*3af0*/  IADD3 R10, P6, PT, R15.reuse, R2, RZ ;  /* 0x000000020f0a7210 */ /* 0x041fe40007fde0ff */
[----:B------:R-:W-:Y:S02]  /*3b00*/  PRMT R19, R6, 0x7770, RZ ;  /* 0x0000777006137816 */ /* 0x000fe400000000ff */
[----:B------:R-:W-:Y:S01]  /*3b10*/  LEA.HI.X.SX32 R11, R15, R0, 0x1, P6 ;  /* 0x000000000f0b7211 */ /* 0x000fe200030f0eff */
[C---:B------:R-:W-:Y:S01]  /*3b20*/  IMAD R15, R3.reuse, 0x2, R9 ;  /* 0x00000002030f7824 */ /* 0x040fe200078e0209 */
[----:B------:R-:W-:Y:S01]  /*3b30*/  LOP3.LUT R14, R8, 0x1a, RZ, 0xfc, !PT ;  /* 0x0000001a080e7812 */ /* 0x000fe200078efcff */
[----:B------:R0:W-:Y:S01]  /*3b40*/  @P2 STG.E.U8 desc[UR16][R4.64], R19 ;  /* 0x0000001304002986 */ /* 0x0001e2000c101110 */
[----:B------:R-:W-:Y:S01]  /*3b50*/  PRMT R23, R6, 0x7771, RZ ;  /* 0x0000777106177816 */ /* 0x000fe200000000ff */
[----:B------:R-:W-:Y:S01]  /*3b60*/  IMAD R17, R3, 0x2, R15 ;  /* 0x0000000203117824 */ /* 0x000fe200078e020f */
[----:B------:R-:W-:-:S02]  /*3b70*/  ISETP.LT.AND P2, PT, R14, UR15, !P0 ;  /* 0x0000000f0e007c0c */ /* 0x000fc4000c741270 */
[-C--:B------:R-:W-:Y:S01]  /*3b80*/  IADD3 R14, P6, PT, R15, R2.reuse, RZ ;  /* 0x000000020f0e7210 */ /* 0x080fe20007fde0ff */
[----:B------:R2:W-:Y:S01]  /*3b90*/  @P1 STG.E.U8 desc[UR16][R10.64], R23 ;  /* 0x000000170a001986 */ /* 0x0005e2000c101110 */
[----:B-1----:R-:W-:Y:S02]  /*3ba0*/  IADD3 R12, P1, PT, R9, R2, RZ ;  /* 0x00000002090c7210 */ /* 0x002fe40007f3e0ff */
[----:B------:R-:W-:Y:S02]  /*3bb0*/  LEA.HI.X.SX32 R15, R15, R0, 0x1, P6 ;  /* 0x000000000f0f7211 */ /* 0x000fe400030f0eff */
[----:B------:R-:W-:Y:S01]  /*3bc0*/  IADD3 R16, P6, PT, R17, R2, RZ ;  /* 0x0000000211107210 */ /* 0x000fe20007fde0ff */
[----:B0-----:R-:W-:Y:S01]  /*3bd0*/  IMAD R5, R3, 0x2, R17 ;  /* 0x0000000203057824 */ /* 0x001fe200078e0211 */
[-C--:B------:R-:W-:Y:S02]  /*3be0*/  LEA.HI.X.SX32 R13, R9, R0.reuse, 0x1, P1 ;  /* 0x00000000090d7211 */ /* 0x080fe400008f0eff */
[----:B------:R-:W-:Y:S01]  /*3bf0*/  LEA.HI.X.SX32 R17, R17, R0, 0x1, P6 ;  /* 0x0000000011117211 */ /* 0x000fe200030f0eff */
[----:B------:R-:W-:Y:S01]  /*3c00*/  IMAD R9, R3, 0x2, R5 ;  /* 0x0000000203097824 */ /* 0x000fe200078e0205 */
[----:B------:R-:W-:-:S02]  /*3c10*/  LOP3.LUT R8, R8, 0x1e, RZ, 0xfc, !PT ;  /* 0x0000001e08087812 */ /* 0x000fc400078efcff */
[----:B------:R-:W-:Y:S01]  /*3c20*/  IADD3 R4, P6, PT, R5, R2, RZ ;  /* 0x0000000205047210 */ /* 0x000fe20007fde0ff */
[----:B------:R-:W-:Y:S01]  /*3c30*/  IMAD R3, R3, 0x2, R9 ;  /* 0x0000000203037824 */ /* 0x000fe200078e0209 */
[----:B------:R-:W-:Y:S02]  /*3c40*/  ISETP.LT.AND P1, PT, R18, UR15, !P0 ;  /* 0x0000000f12007c0c */ /* 0x000fe4000c721270 */
[----:B------:R-:W-:Y:S02]  /*3c50*/  ISETP.LT.AND P0, PT, R8, UR15, !P0 ;  /* 0x0000000f08007c0c */ /* 0x000fe4000c701270 */
[----:B------:R-:W-:Y:S02]  /*3c60*/  LEA.HI.X.SX32 R5, R5, R0, 0x1, P6 ;  /* 0x0000000005057211 */ /* 0x000fe400030f0eff */
[----:B------:R-:W-:Y:S02]  /*3c70*/  IADD3 R8, P6, PT, R9, R2, RZ ;  /* 0x0000000209087210 */ /* 0x000fe40007fde0ff */
[----:B--2---:R-:W-:-:S02]  /*3c80*/  PRMT R11, R6, 0x7772, RZ ;  /* 0x00007772060b7816 */ /* 0x004fc400000000ff */
[----:B------:R-:W-:Y:S02]  /*3c90*/  LEA.HI.X.SX32 R9, R9, R0, 0x1, P6 ;  /* 0x0000000009097211 */ /* 0x000fe400030f0eff */
[----:B------:R-:W-:Y:S01]  /*3ca0*/  PRMT R19, R6, 0x7773, RZ ;  /* 0x0000777306137816 */ /* 0x000fe200000000ff */
[----:B------:R0:W-:Y:S01]  /*3cb0*/  @P5 STG.E.U8 desc[UR16][R12.64], R11 ;  /* 0x0000000b0c005986 */ /* 0x0001e2000c101110 */
[----:B------:R-:W-:Y:S02]  /*3cc0*/  IADD3 R2, P6, PT, R3, R2, RZ ;  /* 0x0000000203027210 */ /* 0x000fe40007fde0ff */
[C---:B------:R-:W-:Y:S01]  /*3cd0*/  PRMT R21, R7.reuse, 0x7770, RZ ;  /* 0x0000777007157816 */ /* 0x040fe200000000ff */
[----:B------:R0:W-:Y:S01]  /*3ce0*/  @P4 STG.E.U8 desc[UR16][R14.64], R19 ;  /* 0x000000130e004986 */ /* 0x0001e2000c101110 */
[C---:B------:R-:W-:Y:S02]  /*3cf0*/  PRMT R23, R7.reuse, 0x7771, RZ ;  /* 0x0000777107177816 */ /* 0x040fe400000000ff */
[----:B------:R-:W-:Y:S01]  /*3d00*/  PRMT R7, R7, 0x7773, RZ ;  /* 0x0000777307077816 */ /* 0x000fe200000000ff */
[----:B------:R0:W-:Y:S01]  /*3d10*/  @P3 STG.E.U8 desc[UR16][R16.64], R21 ;  /* 0x0000001510003986 */ /* 0x0001e2000c101110 */
[----:B------:R-:W-:-:S03]  /*3d20*/  LEA.HI.X.SX32 R3, R3, R0, 0x1, P6 ;  /* 0x0000000003037211 */ /* 0x000fc600030f0eff */
[----:B------:R0:W-:Y:S04]  /*3d30*/  @P2 STG.E.U8 desc[UR16][R4.64], R23 ;  /* 0x0000001704002986 */ /* 0x0001e8000c101110 */
[----:B------:R0:W-:Y:S04]  /*3d40*/  @P1 STG.E.U8 desc[UR16][R8.64], R25 ;  /* 0x0000001908001986 */ /* 0x0001e8000c101110 */
[----:B------:R0:W-:Y:S01]  /*3d50*/  @P0 STG.E.U8 desc[UR16][R2.64], R7 ;  /* 0x0000000702000986 */ /* 0x0001e2000c101110 */
[----:B------:R-:W-:Y:S06]  /*3d60*/  BAR.SYNC.DEFER_BLOCKING 0x0 ;  /* 0x0000000000007b1d */ /* 0x000fec0000010000 */
[----:B------:R-:W-:Y:S05]  /*3d70*/  BRA.U UP0, `(.L_x_13) ;  /* 0x00000001009c7547 */ /* 0x000fea000b800000 */
[----:B------:R-:W1:Y:S01]  /*3d80*/  S2UR UR5, SR_CgaCtaId ;  /* 0x00000000000579c3 */ /* 0x000e620000008800 */
[----:B------:R-:W-:Y:S01]  /*3d90*/  NOP ;  /* 0x0000000000007918 */ /* 0x000fe20000000000 */
[----:B------:R-:W-:Y:S01]  /*3da0*/  UMOV UR4, 0x50 ;  /* 0x0000005000047882 */ /* 0x000fe20000000000 */
[----:B------:R-:W-:Y:S02]  /*3db0*/  IMAD.U32 R0, RZ, RZ, UR28 ;  /* 0x0000001cff007e24 */ /* 0x000fe4000f8e00ff */
[----:B0-----:R-:W-:-:S03]  /*3dc0*/  IMAD.MOV.U32 R3, RZ, RZ, 0x1 ;  /* 0x00000001ff037424 */ /* 0x001fc600078e00ff */
[----:B------:R-:W-:-:S04]  /*3dd0*/  LOP3.LUT R0, R0, 0xffff, RZ, 0xc0, !PT ;  /* 0x0000ffff00007812 */ /* 0x000fc800078ec0ff */
[----:B------:R-:W-:-:S05]  /*3de0*/  SHF.R.U32.HI R0, RZ, 0x5, R0 ;  /* 0x00000005ff007819 */ /* 0x000fca0000011600 */
[----:B------:R-:W-:Y:S01]  /*3df0*/  VIADD R2, R0, 0x10 ;  /* 0x0000001000027836 */ /* 0x000fe20000000000 */
[----:B------:R-:W-:Y:S01]  /*3e00*/  SHF.L.U32 R0, R3, R0, RZ ;  /* 0x0000000003007219 */ /* 0x000fe200000006ff */
[----:B-1----:R-:W-:-:S03]  /*3e10*/  ULEA UR6, UR5, UR4, 0x18 ;  /* 0x0000000405067291 */ /* 0x002fc6000f8ec0ff */
[----:B------:R-:W-:-:S04]  /*3e20*/  SHF.L.U32 R3, R3, R2, RZ ;  /* 0x0000000203037219 */ /* 0x000fc800000006ff */
[----:B------:R-:W-:Y:S02]  /*3e30*/  LOP3.LUT R0, R3, R0, RZ, 0xfc, !PT ;  /* 0x0000000003007212 */ /* 0x000fe400078efcff */
[----:B------:R-:W0:Y:S02]  /*3e40*/  LDS R5, [UR6] ;  /* 0x00000006ff057984 */ /* 0x000e240008000800 */
[C---:B------:R-:W-:Y:S02]  /*3e50*/  LOP3.LUT R2, R0.reuse, 0xffff, RZ, 0xc0, !PT ;  /* 0x0000ffff00027812 */ /* 0x040fe400078ec0ff */
[----:B0-----:R-:W-:-:S04]  /*3e60*/  LOP3.LUT R3, R0, 0xffff, R5, 0x80, !PT ;  /* 0x0000ffff00037812 */ /* 0x001fc800078e8005 */
[----:B------:R-:W-:-:S13]  /*3e70*/  ISETP.NE.AND P0, PT, R3, R2, PT ;  /* 0x000000020300720c */ /* 0x000fda0003f05270 */
[----:B------:R-:W-:Y:S05]  /*3e80*/  @P0 BRA `(.L_x_14) ;  /* 0x0000000000500947 */ /* 0x000fea0003800000 */
[----:B------:R-:W-:Y:S02]  /*3e90*/  SHF.R.U32.HI R5, RZ, 0x10, R5 ;  /* 0x00000010ff057819 */ /* 0x000fe40000011605 */
[----:B------:R-:W-:-:S04]  /*3ea0*/  SHF.R.U32.HI R2, RZ, 0x10, R0 ;  /* 0x00000010ff027819 */ /* 0x000fc80000011600 */
[----:B------:R-:W-:-:S04]  /*3eb0*/  LOP3.LUT R5, R5, R2, RZ, 0xc0, !PT ;  /* 0x0000000205057212 */ /* 0x000fc800078ec0ff */
[----:B------:R-:W-:-:S13]  /*3ec0*/  ISETP.NE.AND P0, PT, R5, R2, PT ;  /* 0x000000020500720c */ /* 0x000fda0003f05270 */
[----:B------:R-:W-:Y:S05]  /*3ed0*/  @P0 BRA `(.L_x_15) ;  /* 0x0000000000300947 */ /* 0x000fea0003800000 */
[----:B------:R-:W-:Y:S01]  /*3ee0*/  R2UR UR4, R0 ;  /* 0x00000000000472ca */ /* 0x000fe200000e0000 */
[----:B------:R-:W-:Y:S01]  /*3ef0*/  VOTEU.ANY UR5, UPT, PT ;  /* 0x0000000000057886 */ /* 0x000fe200038e0100 */
[----:B------:R-:W0:Y:S01]  /*3f00*/  S2R R0, SR_LANEID ;  /* 0x0000000000007919 */ /* 0x000e220000000000 */
[----:B------:R-:W-:-:S10]  /*3f10*/  UFLO.U32 UR5, UR5 ;  /* 0x00000005000572bd */ /* 0x000fd400080e0000 */
[----:B------:R-:W-:-:S06]  /*3f20*/  ULOP3.LUT UR4, URZ, UR4, URZ, 0x33, !UPT ;  /* 0x00000004ff047292 */ /* 0x000fcc000f8e33ff */
[----:B------:R-:W-:-:S04]  /*3f30*/  IMAD.U32 R2, RZ, RZ, UR4 ;  /* 0x00000004ff027e24 */ /* 0x000fc8000f8e00ff */
[----:B------:R-:W1:Y:S02]  /*3f40*/  REDUX UR7, R2 ;  /* 0x00000000020773c4 */ /* 0x000e640000000000 */
[----:B------:R2:W-:Y:S01]  /*3f50*/  UTCATOMSWS.AND URZ, UR4 ;  /* 0x0000000400ff79e3 */ /* 0x0005e20008000000 */
[----:B0-----:R-:W-:Y:S01]  /*3f60*/  ISETP.EQ.U32.AND P0, PT, R0, UR5, PT ;  /* 0x0000000500007c0c */ /* 0x001fe2000bf02070 */
[----:B-1----:R-:W-:-:S12]  /*3f70*/  IMAD.U32 R0, RZ, RZ, UR7 ;  /* 0x00000007ff007e24 */ /* 0x002fd8000f8e00ff */
[----:B------:R2:W-:Y:S01]  /*3f80*/  @P0 ATOMS.AND RZ, [UR6], R0 ;  /* 0x00000000ffff098c */ /* 0x0005e2000a800006 */
[----:B------:R-:W-:Y:S05]  /*3f90*/  BRA `(.L_x_13) ;  /* 0x0000000000147947 */ /* 0x000fea0003800000 */
.L_x_15:
[----:B------:R-:W-:-:S07]  /*3fa0*/  MOV R2, 0x3fc0 ;  /* 0x00003fc000027802 */ /* 0x000fce0000000f00 */
[----:B------:R-:W-:Y:S05]  /*3fb0*/  CALL.REL.NOINC `($__internal_0_$__cuda_sm10x_tcgen05_guardrail_trap_col_being_dealloced_not_returned_by_alloc) ;  /* 0x00000000002c7944 */ /* 0x000fea0003c00000 */
[----:B------:R-:W-:Y:S05]  /*3fc0*/  BRA `(.L_x_13) ;  /* 0x0000000000087947 */ /* 0x000fea0003800000 */
.L_x_14:
[----:B------:R-:W-:-:S07]  /*3fd0*/  MOV R2, 0x3ff0 ;  /* 0x00003ff000027802 */ /* 0x000fce0000000f00 */
[----:B------:R-:W-:Y:S05]  /*3fe0*/  CALL.REL.NOINC `($__internal_2_$__cuda_sm10x_tcgen05_guardrail_trap_unallocated_columns_being_dealloced) ;  /* 0x0000000000387944 */ /* 0x000fea0003c00000 */
.L_x_13:
[----:B------:R-:W-:Y:S01]  /*3ff0*/  NOP ;  /* 0x0000000000007918 */ /* 0x000fe20000000000 */
[----:B--2---:R-:W-:Y:S05]  /*4000*/  EXIT ;  /* 0x000000000000794d */ /* 0x004fea0003800000 */
.L_x_8:
[----:B------:R-:W0:Y:S02]  /*4010*/  SYNCS.PHASECHK.TRANS64.TRYWAIT P6, [UR18], R55 ;  /* 0x00000037ff0075a7 */ /* 0x000e2400080c1112 */
[----:B0-----:R-:W-:Y:S05]  /*4020*/  @!P6 BRA `(.L_x_8) ;  /* 0xfffffffc00f8e947 */ /* 0x001fea000383ffff */
[----:B------:R-:W-:Y:S05]  /*4030*/  BRA `(.L_x_16) ;  /* 0xffffffe800487947 */ /* 0x000fea000383ffff */
.L_x_12:
[----:B------:R-:W0:Y:S02]  /*4040*/  SYNCS.PHASECHK.TRANS64.TRYWAIT P0, [UR18], R4 ;  /* 0x00000004ff0075a7 */ /* 0x000e240008001112 */
[----:B0-----:R-:W-:Y:S05]  /*4050*/  @!P0 BRA `(.L_x_12) ;  /* 0xfffffffc00f88947 */ /* 0x001fea000383ffff */
[----:B------:R-:W-:Y:S05]  /*4060*/  BRA `(.L_x_11) ;  /* 0xfffffff0002c7947 */ /* 0x000fea000383ffff */
        .weak           $__internal_0_$__cuda_sm10x_tcgen05_guardrail_trap_col_being_dealloced_not_returned_by_alloc
        .type           $__internal_0_$__cuda_sm10x_tcgen05_guardrail_trap_col_being_dealloced_not_returned_by_alloc,@function
        .size           $__internal_0_$__cuda_sm10x_tcgen05_guardrail_trap_col_being_dealloced_not_returned_by_alloc,($__internal_1_$__cuda_sm10x_tcgen05_guardrail_trap_phase_invalid_during_alloc - $__internal_0_$__cuda_sm10x_tcgen05_guardrail_trap_col_being_dealloced_not_returned_by_alloc)
$__internal_0_$__cuda_sm10x_tcgen05_guardrail_trap_col_being_dealloced_not_returned_by_alloc:
[----:B------:R-:W-:Y:S05]  /*4070*/  BPT.TRAP 0x1 ;  /* 0x000000040000795c */ /* 0x000fea0000300000 */
[----:B------:R-:W-:-:S04]  /*4080*/  IMAD.MOV.U32 R3, RZ, RZ, 0x0 ;  /* 0x00000000ff037424 */ /* 0x000fc800078e00ff */
[----:B------:R-:W-:Y:S05]  /*4090*/  RET.REL.NODEC R2 `(matmul_kernel) ;  /* 0xffffffbc02d87950 */ /* 0x000fea0003c3ffff */
        .weak           $__internal_1_$__cuda_sm10x_tcgen05_guardrail_trap_phase_invalid_during_alloc
        .type           $__internal_1_$__cuda_sm10x_tcgen05_guardrail_trap_phase_invalid_during_alloc,@function
        .size           $__internal_1_$__cuda_sm10x_tcgen05_guardrail_trap_phase_invalid_during_alloc,($__internal_2_$__cuda_sm10x_tcgen05_guardrail_trap_unallocated_columns_being_dealloced - $__internal_1_$__cuda_sm10x_tcgen05_guardrail_trap_phase_invalid_during_alloc)
$__internal_1_$__cuda_sm10x_tcgen05_guardrail_trap_phase_invalid_during_alloc:
[----:B------:R-:W-:Y:S05]  /*40a0*/  BPT.TRAP 0x1 ;  /* 0x000000040000795c */ /* 0x000fea0000300000 */
[----:B------:R-:W-:-:S04]  /*40b0*/  IMAD.MOV.U32 R5, RZ, RZ, 0x0 ;  /* 0x00000000ff057424 */ /* 0x000fc800078e00ff */
[----:B------:R-:W-:Y:S05]  /*40c0*/  RET.REL.NODEC R4 `(matmul_kernel) ;  /* 0xffffffbc04cc7950 */ /* 0x000fea0003c3ffff */
        .weak           $__internal_2_$__cuda_sm10x_tcgen05_guardrail_trap_unallocated_columns_being_dealloced
        .type           $__internal_2_$__cuda_sm10x_tcgen05_guardrail_trap_unallocated_columns_being_dealloced,@function
        .size           $__internal_2_$__cuda_sm10x_tcgen05_guardrail_trap_unallocated_columns_being_dealloced,(.L_x_20 - $__internal_2_$__cuda_sm10x_tcgen05_guardrail_trap_unallocated_columns_being_dealloced)
$__internal_2_$__cuda_sm10x_tcgen05_guardrail_trap_unallocated_columns_being_dealloced:
[----:B------:R-:W-:Y:S05]  /*40d0*/  BPT.TRAP 0x1 ;  /* 0x000000040000795c */ /* 0x000fea0000300000 */
[----:B------:R-:W-:-:S04]  /*40e0*/  IMAD.MOV.U32 R3, RZ, RZ, 0x0 ;  /* 0x00000000ff037424 */ /* 0x000fc800078e00ff */
[----:B------:R-:W-:Y:S05]  /*40f0*/  RET.REL.NODEC R2 `(matmul_kernel) ;  /* 0xffffffbc02c07950 */ /* 0x000fea0003c3ffff */
.L_x_17:
[----:B------:R-:W-:-:S00]  /*4100*/  BRA `(.L_x_17) ;  /* 0xfffffffc00fc7947 */ /* 0x000fc0000383ffff */
[----:B------:R-:W-:-:S00]  /*4110*/  NOP ;  /* 0x0000000000007918 */ /* 0x000fc00000000000 */
        /* <DEDUP_REMOVED lines=14> */
.L_x_20:


//--------------------- .nv.shared.matmul_kernel  --------------------------
	.section	.nv.shared.matmul_kernel,"aw",@nobits
	.sectionflags	@""
	.align	16
	.zero		1024


//--------------------- .nv.shared.reserved.0     --------------------------
	.section	.nv.shared.reserved.0,"aw",@nobits
	.align	8
	.weak		__nv_reservedSMEM_offset_0_alias
	.size		__nv_reservedSMEM_offset_0_alias, 0, 64
	.other		__nv_reservedSMEM_offset_0_alias,@"STO_CUDA_RESERVED_SHARED STV_DEFAULT"
__nv_reservedSMEM_offset_0_alias:
	.zero		0
.nv.shared.reserved.0:
	.zero		64
	.weak		__nv_reservedSMEM_allocation_phase
	.type		__nv_reservedSMEM_allocation_phase,@object
	.size		__nv_reservedSMEM_allocation_phase,(.L_0 - __nv_reservedSMEM_allocation_phase)
__nv_reservedSMEM_allocation_phase:
	.zero		1
.L_0:
	.zero		7
	.weak		__nv_reservedSMEM_devtool_atexit_pc
	.type		__nv_reservedSMEM_devtool_atexit_pc,@object
	.size		__nv_reservedSMEM_devtool_atexit_pc,(__nv_reservedSMEM_allocation_mask - __nv_reservedSMEM_devtool_atexit_pc)
__nv_reservedSMEM_devtool_atexit_pc:
	.zero		8
	.weak		__nv_reservedSMEM_allocation_mask
	.type		__nv_reservedSMEM_allocation_mask,@object
	.size		__nv_reservedSMEM_allocation_mask,(.L_2 - __nv_reservedSMEM_allocation_mask)
__nv_reservedSMEM_allocation_mask:
	.zero		4
.L_2:


//--------------------- .nv.constant0.matmul_kernel --------------------------
	.section	.nv.constant0.matmul_kernel,"a",@progbits
	.sectionflags	@""
	.align	4
.nv.constant0.matmul_kernel:
	.zero		976


//--------------------- SYMBOLS --------------------------

	.type		.nv.reservedSmem.offset0,@object
	.size		.nv.reservedSmem.offset0,0x4
	.type		.nv.reservedSmem.cap,@object
	.size		.nv.reservedSmem.cap,0x4
